	.target	sm_90a

	.elftype	@"ET_EXEC"


//--------------------- .note.nv.tkinfo           --------------------------
	.section	.note.nv.tkinfo,"",@"SHT_NOTE"
	.sectionflags	@"SHF_NOTE_NV_TKINFO"
	.tkinfo
        /*0018*/ 	.word	0x00000002
        /*0030*/ 	.string	""
        /*0030*/ 	.string	"ptxas"
        /*0030*/ 	.string	"Cuda compilation tools, release 13.0, V13.0.88"
        /*0030*/ 	.string	"Build cuda_13.0.r13.0/compiler.36424714_0"
        /*0030*/ 	.string	"-arch sm_90a -m 64 "



//--------------------- .note.nv.cuinfo           --------------------------
	.section	.note.nv.cuinfo,"",@"SHT_NOTE"
	.sectionflags	@"SHF_NOTE_NV_CUINFO"
        /*0018*/ 	.short	0x0002
        /*001a*/ 	.short	0x005a
        /*001c*/ 	.short	0x0082
	.zero		2


//--------------------- .nv.info                  --------------------------
	.section	.nv.info,"",@"SHT_CUDA_INFO"
	.align	4


	//----- nvinfo : EIATTR_REGCOUNT
	.align		4
        /*0000*/ 	.byte	0x04, 0x2f
        /*0002*/ 	.short	(.L_12 - .L_11)
	.align		4
.L_11:
        /*0004*/ 	.word	index@(_ZN7cutlass13device_kernelINS_4gemm6kernel13GemmUniversalIN4cute5tupleIJiiiiEEENS1_10collective13CollectiveMmaINS1_37MainloopSm90TmaGmmaWarpSpecializedFP8ILi50ENS5_IJNS4_1CILi1EEESB_SB_EEENS1_32KernelTmaWarpSpecializedPingpongEEENS5_IJNSA_ILi64EEENSA_ILi8EEESF_EEENS_12float_e4m3_tENS5_IJlSB_lEEESI_SJ_NS4_8TiledMMAINS4_8MMA_AtomIJNS4_4SM904GMMA29MMA_64x8x32_F32E4M3E4M3_SS_TNILNSN_7ScaleInE1ELSP_1EEEEEENS4_6LayoutISC_NS5_IJNSA_ILi0EEEST_ST_EEEEENS5_IJNS4_10UnderscoreESW_SW_EEEEENS4_13SM90_TMA_LOADENS4_14ComposedLayoutINS4_7SwizzleILi2ELi4ELi3EEENS4_18smem_ptr_flag_bitsILi8EEENSS_INS5_IJSG_SF_EEENS5_IJSF_SB_EEEEEEEvNS4_8identityESZ_S18_vS19_EENS_8epilogue10collective6detail29Sm90TmaWarpSpecializedAdapterINS1C_15DefaultEpilogueISI_SJ_SJ_NS1B_6thread17LinearCombinationISI_Li1EffLNS1G_9ScaleType4KindE0ELNS_15FloatRoundStyleE2ESI_EENS1_15EpilogueDefaultEEEEEvvEEEEvNT_6ParamsE)
        /*0008*/ 	.word	0x000000a8


	//----- nvinfo : EIATTR_FRAME_SIZE
	.align		4
.L_12:
        /*000c*/ 	.byte	0x04, 0x11
        /*000e*/ 	.short	(.L_14 - .L_13)
	.align		4
.L_13:
        /*0010*/ 	.word	index@(_ZN7cutlass13device_kernelINS_4gemm6kernel13GemmUniversalIN4cute5tupleIJiiiiEEENS1_10collective13CollectiveMmaINS1_37MainloopSm90TmaGmmaWarpSpecializedFP8ILi50ENS5_IJNS4_1CILi1EEESB_SB_EEENS1_32KernelTmaWarpSpecializedPingpongEEENS5_IJNSA_ILi64EEENSA_ILi8EEESF_EEENS_12float_e4m3_tENS5_IJlSB_lEEESI_SJ_NS4_8TiledMMAINS4_8MMA_AtomIJNS4_4SM904GMMA29MMA_64x8x32_F32E4M3E4M3_SS_TNILNSN_7ScaleInE1ELSP_1EEEEEENS4_6LayoutISC_NS5_IJNSA_ILi0EEEST_ST_EEEEENS5_IJNS4_10UnderscoreESW_SW_EEEEENS4_13SM90_TMA_LOADENS4_14ComposedLayoutINS4_7SwizzleILi2ELi4ELi3EEENS4_18smem_ptr_flag_bitsILi8EEENSS_INS5_IJSG_SF_EEENS5_IJSF_SB_EEEEEEEvNS4_8identityESZ_S18_vS19_EENS_8epilogue10collective6detail29Sm90TmaWarpSpecializedAdapterINS1C_15DefaultEpilogueISI_SJ_SJ_NS1B_6thread17LinearCombinationISI_Li1EffLNS1G_9ScaleType4KindE0ELNS_15FloatRoundStyleE2ESI_EENS1_15EpilogueDefaultEEEEEvvEEEEvNT_6ParamsE)
        /*0014*/ 	.word	0x00000000


	//----- nvinfo : EIATTR_MIN_STACK_SIZE
	.align		4
.L_14:
        /*0018*/ 	.byte	0x04, 0x12
        /*001a*/ 	.short	(.L_16 - .L_15)
	.align		4
.L_15:
        /*001c*/ 	.word	index@(_ZN7cutlass13device_kernelINS_4gemm6kernel13GemmUniversalIN4cute5tupleIJiiiiEEENS1_10collective13CollectiveMmaINS1_37MainloopSm90TmaGmmaWarpSpecializedFP8ILi50ENS5_IJNS4_1CILi1EEESB_SB_EEENS1_32KernelTmaWarpSpecializedPingpongEEENS5_IJNSA_ILi64EEENSA_ILi8EEESF_EEENS_12float_e4m3_tENS5_IJlSB_lEEESI_SJ_NS4_8TiledMMAINS4_8MMA_AtomIJNS4_4SM904GMMA29MMA_64x8x32_F32E4M3E4M3_SS_TNILNSN_7ScaleInE1ELSP_1EEEEEENS4_6LayoutISC_NS5_IJNSA_ILi0EEEST_ST_EEEEENS5_IJNS4_10UnderscoreESW_SW_EEEEENS4_13SM90_TMA_LOADENS4_14ComposedLayoutINS4_7SwizzleILi2ELi4ELi3EEENS4_18smem_ptr_flag_bitsILi8EEENSS_INS5_IJSG_SF_EEENS5_IJSF_SB_EEEEEEEvNS4_8identityESZ_S18_vS19_EENS_8epilogue10collective6detail29Sm90TmaWarpSpecializedAdapterINS1C_15DefaultEpilogueISI_SJ_SJ_NS1B_6thread17LinearCombinationISI_Li1EffLNS1G_9ScaleType4KindE0ELNS_15FloatRoundStyleE2ESI_EENS1_15EpilogueDefaultEEEEEvvEEEEvNT_6ParamsE)
        /*0020*/ 	.word	0x00000000
.L_16:


//--------------------- .nv.compat                --------------------------
	.section	.nv.compat,"",@"SHT_CUDA_COMPAT_INFO"
	.align	4
        /*0000*/ 	.byte	0x02, 0x09, 0x01, 0x00, 0x02, 0x02, 0x04, 0x00, 0x02, 0x05, 0x05, 0x00, 0x03, 0x07, 0x01, 0x01
        /*0010*/ 	.byte	0x02, 0x03, 0x01, 0x00, 0x02, 0x06, 0x01, 0x00, 0x04, 0x0b, 0x08, 0x00, 0x00, 0x00, 0x00, 0x00
        /*0020*/ 	.byte	0x00, 0x00, 0x00, 0x00


//--------------------- .nv.info._ZN7cutlass13device_kernelINS_4gemm6kernel13GemmUniversalIN4cute5tupleIJiiiiEEENS1_10collective13CollectiveMmaINS1_37MainloopSm90TmaGmmaWarpSpecializedFP8ILi50ENS5_IJNS4_1CILi1EEESB_SB_EEENS1_32KernelTmaWarpSpecializedPingpongEEENS5_IJNSA_ILi64EEENSA_ILi8EEESF_EEENS_12float_e4m3_tENS5_IJlSB_lEEESI_SJ_NS4_8TiledMMAINS4_8MMA_AtomIJNS4_4SM904GMMA29MMA_64x8x32_F32E4M3E4M3_SS_TNILNSN_7ScaleInE1ELSP_1EEEEEENS4_6LayoutISC_NS5_IJNSA_ILi0EEEST_ST_EEEEENS5_IJNS4_10UnderscoreESW_SW_EEEEENS4_13SM90_TMA_LOADENS4_14ComposedLayoutINS4_7SwizzleILi2ELi4ELi3EEENS4_18smem_ptr_flag_bitsILi8EEENSS_INS5_IJSG_SF_EEENS5_IJSF_SB_EEEEEEEvNS4_8identityESZ_S18_vS19_EENS_8epilogue10collective6detail29Sm90TmaWarpSpecializedAdapterINS1C_15DefaultEpilogueISI_SJ_SJ_NS1B_6thread17LinearCombinationISI_Li1EffLNS1G_9ScaleType4KindE0ELNS_15FloatRoundStyleE2ESI_EENS1_15EpilogueDefaultEEEEEvvEEEEvNT_6ParamsE --------------------------
	.section	.nv.info._ZN7cutlass13device_kernelINS_4gemm6kernel13GemmUniversalIN4cute5tupleIJiiiiEEENS1_10collective13CollectiveMmaINS1_37MainloopSm90TmaGmmaWarpSpecializedFP8ILi50ENS5_IJNS4_1CILi1EEESB_SB_EEENS1_32KernelTmaWarpSpecializedPingpongEEENS5_IJNSA_ILi64EEENSA_ILi8EEESF_EEENS_12float_e4m3_tENS5_IJlSB_lEEESI_SJ_NS4_8TiledMMAINS4_8MMA_AtomIJNS4_4SM904GMMA29MMA_64x8x32_F32E4M3E4M3_SS_TNILNSN_7ScaleInE1ELSP_1EEEEEENS4_6LayoutISC_NS5_IJNSA_ILi0EEEST_ST_EEEEENS5_IJNS4_10UnderscoreESW_SW_EEEEENS4_13SM90_TMA_LOADENS4_14ComposedLayoutINS4_7SwizzleILi2ELi4ELi3EEENS4_18smem_ptr_flag_bitsILi8EEENSS_INS5_IJSG_SF_EEENS5_IJSF_SB_EEEEEEEvNS4_8identityESZ_S18_vS19_EENS_8epilogue10collective6detail29Sm90TmaWarpSpecializedAdapterINS1C_15DefaultEpilogueISI_SJ_SJ_NS1B_6thread17LinearCombinationISI_Li1EffLNS1G_9ScaleType4KindE0ELNS_15FloatRoundStyleE2ESI_EENS1_15EpilogueDefaultEEEEEvvEEEEvNT_6ParamsE,"",@"SHT_CUDA_INFO"
	.sectionflags	@""
	.align	4


	//----- nvinfo : EIATTR_CUDA_API_VERSION
	.align		4
        /*0000*/ 	.byte	0x04, 0x37
        /*0002*/ 	.short	(.L_18 - .L_17)
.L_17:
        /*0004*/ 	.word	0x00000082


	//----- nvinfo : EIATTR_KPARAM_INFO
	.align		4
.L_18:
        /*0008*/ 	.byte	0x04, 0x17
        /*000a*/ 	.short	(.L_20 - .L_19)
.L_19:
        /*000c*/ 	.word	0x00000000
        /*0010*/ 	.short	0x0000
        /*0012*/ 	.short	0x0070
        /*0014*/ 	.byte	0x00, 0xf0, 0x01, 0x10


	//----- nvinfo : EIATTR_SPARSE_MMA_MASK
	.align		4
.L_20:
        /*0018*/ 	.byte	0x03, 0x50
        /*001a*/ 	.short	0x0000


	//----- nvinfo : EIATTR_MAXREG_COUNT
	.align		4
        /*001c*/ 	.byte	0x03, 0x1b
        /*001e*/ 	.short	0x00a8


	//----- nvinfo : EIATTR_NUM_BARRIERS
	.align		4
        /*0020*/ 	.byte	0x02, 0x4c
        /*0022*/ 	.byte	0x01
	.zero		1


	//----- nvinfo : EIATTR_MERCURY_ISA_VERSION
	.align		4
        /*0024*/ 	.byte	0x03, 0x5f
        /*0026*/ 	.short	0x0101


	//----- nvinfo : EIATTR_INT_WARP_WIDE_INSTR_OFFSETS
	.align		4
        /*0028*/ 	.byte	0x04, 0x31
        /*002a*/ 	.short	(.L_22 - .L_21)


	//   ....[0]....
.L_21:
        /*002c*/ 	.word	0x00000a00


	//   ....[1]....
        /*0030*/ 	.word	0x00000a20


	//   ....[2]....
        /*0034*/ 	.word	0x00000aa0


	//   ....[3]....
        /*0038*/ 	.word	0x00000ab0


	//   ....[4]....
        /*003c*/ 	.word	0x00000ac0


	//   ....[5]....
        /*0040*/ 	.word	0x00000ae0


	//   ....[6]....
        /*0044*/ 	.word	0x00000b40


	//   ....[7]....
        /*0048*/ 	.word	0x00000b60


	//----- nvinfo : EIATTR_COOP_GROUP_MASK_REGIDS
	.align		4
.L_22:
        /*004c*/ 	.byte	0x04, 0x29
        /*004e*/ 	.short	(.L_24 - .L_23)


	//   ....[0]....
.L_23:
        /*0050*/ 	.word	0xffffffff


	//   ....[1]....
        /*0054*/ 	.word	0xffffffff


	//   ....[2]....
        /*0058*/ 	.word	0xffffffff


	//   ....[3]....
        /*005c*/ 	.word	0xffffffff


	//   ....[4]....
        /*0060*/ 	.word	0xffffffff


	//   ....[5]....
        /*0064*/ 	.word	0xffffffff


	//----- nvinfo : EIATTR_COOP_GROUP_INSTR_OFFSETS
	.align		4
.L_24:
        /*0068*/ 	.byte	0x04, 0x28
        /*006a*/ 	.short	(.L_26 - .L_25)


	//   ....[0]....
.L_25:
        /*006c*/ 	.word	0x00000060


	//   ....[1]....
        /*0070*/ 	.word	0x00000070


	//   ....[2]....
        /*0074*/ 	.word	0x00000130


	//   ....[3]....
        /*0078*/ 	.word	0x000008b0


	//   ....[4]....
        /*007c*/ 	.word	0x000008f0


	//   ....[5]....
        /*0080*/ 	.word	0x00000930


	//----- nvinfo : EIATTR_REG_RECONFIG
	.align		4
.L_26:
        /*0084*/ 	.byte	0x01, 0x54
	.zero		2


	//----- nvinfo : EIATTR_MBARRIER_INSTR_OFFSETS
	.align		4
        /*0088*/ 	.byte	0x04, 0x39
        /*008a*/ 	.short	(.L_28 - .L_27)


	//   ....[0]....
.L_27:
        /*008c*/ 	.word	0x00000250
        /*0090*/ 	.word	0x000000ff
        /*0094*/ 	.word	0x00000000
        /*0098*/ 	.short	0x0100
        /*009a*/ 	.byte	0x08
	.zero		1


	//   ....[1]....
        /*009c*/ 	.word	0x00000260
        /*00a0*/ 	.word	0x000000ff
        /*00a4*/ 	.word	0x00000190
        /*00a8*/ 	.short	0x0100
        /*00aa*/ 	.byte	0x08
	.zero		1


	//   ....[2]....
        /*00ac*/ 	.word	0x00000270
        /*00b0*/ 	.word	0x000000ff
        /*00b4*/ 	.word	0x00000008
        /*00b8*/ 	.short	0x0100
        /*00ba*/ 	.byte	0x08
	.zero		1


	//   ....[3]....
        /*00bc*/ 	.word	0x00000280
        /*00c0*/ 	.word	0x000000ff
        /*00c4*/ 	.word	0x00000198
        /*00c8*/ 	.short	0x0100
        /*00ca*/ 	.byte	0x08
	.zero		1


	//   ....[4]....
        /*00cc*/ 	.word	0x00000290
        /*00d0*/ 	.word	0x000000ff
        /*00d4*/ 	.word	0x00000010
        /*00d8*/ 	.short	0x0100
        /*00da*/ 	.byte	0x08
	.zero		1


	//   ....[5]....
        /*00dc*/ 	.word	0x000002a0
        /*00e0*/ 	.word	0x000000ff
        /*00e4*/ 	.word	0x000001a0
        /*00e8*/ 	.short	0x0100
        /*00ea*/ 	.byte	0x08
	.zero		1


	//   ....[6]....
        /*00ec*/ 	.word	0x000002b0
        /*00f0*/ 	.word	0x000000ff
        /*00f4*/ 	.word	0x00000018
        /*00f8*/ 	.short	0x0100
        /*00fa*/ 	.byte	0x08
	.zero		1


	//   ....[7]....
        /*00fc*/ 	.word	0x000002c0
        /*0100*/ 	.word	0x000000ff
        /*0104*/ 	.word	0x000001a8
        /*0108*/ 	.short	0x0100
        /*010a*/ 	.byte	0x08
	.zero		1


	//   ....[8]....
        /*010c*/ 	.word	0x000002d0
        /*0110*/ 	.word	0x000000ff
        /*0114*/ 	.word	0x00000020
        /*0118*/ 	.short	0x0100
        /*011a*/ 	.byte	0x08
	.zero		1


	//   ....[9]....
        /*011c*/ 	.word	0x000002e0
        /*0120*/ 	.word	0x000000ff
        /*0124*/ 	.word	0x000001b0
        /*0128*/ 	.short	0x0100
        /*012a*/ 	.byte	0x08
	.zero		1


	//   ....[10]....
        /*012c*/ 	.word	0x000002f0
        /*0130*/ 	.word	0x000000ff
        /*0134*/ 	.word	0x00000028
        /*0138*/ 	.short	0x0100
        /*013a*/ 	.byte	0x08
	.zero		1


	//   ....[11]....
        /*013c*/ 	.word	0x00000300
        /*0140*/ 	.word	0x000000ff
        /*0144*/ 	.word	0x000001b8
        /*0148*/ 	.short	0x0100
        /*014a*/ 	.byte	0x08
	.zero		1


	//   ....[12]....
        /*014c*/ 	.word	0x00000310
        /*0150*/ 	.word	0x000000ff
        /*0154*/ 	.word	0x00000030
        /*0158*/ 	.short	0x0100
        /*015a*/ 	.byte	0x08
	.zero		1


	//   ....[13]....
        /*015c*/ 	.word	0x00000320
        /*0160*/ 	.word	0x000000ff
        /*0164*/ 	.word	0x000001c0
        /*0168*/ 	.short	0x0100
        /*016a*/ 	.byte	0x08
	.zero		1


	//   ....[14]....
        /*016c*/ 	.word	0x00000330
        /*0170*/ 	.word	0x000000ff
        /*0174*/ 	.word	0x00000038
        /*0178*/ 	.short	0x0100
        /*017a*/ 	.byte	0x08
	.zero		1


	//   ....[15]....
        /*017c*/ 	.word	0x00000340
        /*0180*/ 	.word	0x000000ff
        /*0184*/ 	.word	0x000001c8
        /*0188*/ 	.short	0x0100
        /*018a*/ 	.byte	0x08
	.zero		1


	//   ....[16]....
        /*018c*/ 	.word	0x00000350
        /*0190*/ 	.word	0x000000ff
        /*0194*/ 	.word	0x00000040
        /*0198*/ 	.short	0x0100
        /*019a*/ 	.byte	0x08
	.zero		1


	//   ....[17]....
        /*019c*/ 	.word	0x00000360
        /*01a0*/ 	.word	0x000000ff
        /*01a4*/ 	.word	0x000001d0
        /*01a8*/ 	.short	0x0100
        /*01aa*/ 	.byte	0x08
	.zero		1


	//   ....[18]....
        /*01ac*/ 	.word	0x00000370
        /*01b0*/ 	.word	0x000000ff
        /*01b4*/ 	.word	0x00000048
        /*01b8*/ 	.short	0x0100
        /*01ba*/ 	.byte	0x08
	.zero		1


	//   ....[19]....
        /*01bc*/ 	.word	0x00000380
        /*01c0*/ 	.word	0x000000ff
        /*01c4*/ 	.word	0x000001d8
        /*01c8*/ 	.short	0x0100
        /*01ca*/ 	.byte	0x08
	.zero		1


	//   ....[20]....
        /*01cc*/ 	.word	0x00000390
        /*01d0*/ 	.word	0x000000ff
        /*01d4*/ 	.word	0x00000050
        /*01d8*/ 	.short	0x0100
        /*01da*/ 	.byte	0x08
	.zero		1


	//   ....[21]....
        /*01dc*/ 	.word	0x000003a0
        /*01e0*/ 	.word	0x000000ff
        /*01e4*/ 	.word	0x000001e0
        /*01e8*/ 	.short	0x0100
        /*01ea*/ 	.byte	0x08
	.zero		1


	//   ....[22]....
        /*01ec*/ 	.word	0x000003b0
        /*01f0*/ 	.word	0x000000ff
        /*01f4*/ 	.word	0x00000058
        /*01f8*/ 	.short	0x0100
        /*01fa*/ 	.byte	0x08
	.zero		1


	//   ....[23]....
        /*01fc*/ 	.word	0x000003c0
        /*0200*/ 	.word	0x000000ff
        /*0204*/ 	.word	0x000001e8
        /*0208*/ 	.short	0x0100
        /*020a*/ 	.byte	0x08
	.zero		1


	//   ....[24]....
        /*020c*/ 	.word	0x000003d0
        /*0210*/ 	.word	0x000000ff
        /*0214*/ 	.word	0x00000060
        /*0218*/ 	.short	0x0100
        /*021a*/ 	.byte	0x08
	.zero		1


	//   ....[25]....
        /*021c*/ 	.word	0x000003e0
        /*0220*/ 	.word	0x000000ff
        /*0224*/ 	.word	0x000001f0
        /*0228*/ 	.short	0x0100
        /*022a*/ 	.byte	0x08
	.zero		1


	//   ....[26]....
        /*022c*/ 	.word	0x000003f0
        /*0230*/ 	.word	0x000000ff
        /*0234*/ 	.word	0x00000068
        /*0238*/ 	.short	0x0100
        /*023a*/ 	.byte	0x08
	.zero		1


	//   ....[27]....
        /*023c*/ 	.word	0x00000400
        /*0240*/ 	.word	0x000000ff
        /*0244*/ 	.word	0x000001f8
        /*0248*/ 	.short	0x0100
        /*024a*/ 	.byte	0x08
	.zero		1


	//   ....[28]....
        /*024c*/ 	.word	0x00000410
        /*0250*/ 	.word	0x000000ff
        /*0254*/ 	.word	0x00000070
        /*0258*/ 	.short	0x0100
        /*025a*/ 	.byte	0x08
	.zero		1


	//   ....[29]....
        /*025c*/ 	.word	0x00000420
        /*0260*/ 	.word	0x000000ff
        /*0264*/ 	.word	0x00000200
        /*0268*/ 	.short	0x0100
        /*026a*/ 	.byte	0x08
	.zero		1


	//   ....[30]....
        /*026c*/ 	.word	0x00000430
        /*0270*/ 	.word	0x000000ff
        /*0274*/ 	.word	0x00000078
        /*0278*/ 	.short	0x0100
        /*027a*/ 	.byte	0x08
	.zero		1


	//   ....[31]....
        /*027c*/ 	.word	0x00000440
        /*0280*/ 	.word	0x000000ff
        /*0284*/ 	.word	0x00000208
        /*0288*/ 	.short	0x0100
        /*028a*/ 	.byte	0x08
	.zero		1


	//   ....[32]....
        /*028c*/ 	.word	0x00000450
        /*0290*/ 	.word	0x000000ff
        /*0294*/ 	.word	0x00000080
        /*0298*/ 	.short	0x0100
        /*029a*/ 	.byte	0x08
	.zero		1


	//   ....[33]....
        /*029c*/ 	.word	0x00000460
        /*02a0*/ 	.word	0x000000ff
        /*02a4*/ 	.word	0x00000210
        /*02a8*/ 	.short	0x0100
        /*02aa*/ 	.byte	0x08
	.zero		1


	//   ....[34]....
        /*02ac*/ 	.word	0x00000470
        /*02b0*/ 	.word	0x000000ff
        /*02b4*/ 	.word	0x00000088
        /*02b8*/ 	.short	0x0100
        /*02ba*/ 	.byte	0x08
	.zero		1


	//   ....[35]....
        /*02bc*/ 	.word	0x00000480
        /*02c0*/ 	.word	0x000000ff
        /*02c4*/ 	.word	0x00000218
        /*02c8*/ 	.short	0x0100
        /*02ca*/ 	.byte	0x08
	.zero		1


	//   ....[36]....
        /*02cc*/ 	.word	0x00000490
        /*02d0*/ 	.word	0x000000ff
        /*02d4*/ 	.word	0x00000090
        /*02d8*/ 	.short	0x0100
        /*02da*/ 	.byte	0x08
	.zero		1


	//   ....[37]....
        /*02dc*/ 	.word	0x000004a0
        /*02e0*/ 	.word	0x000000ff
        /*02e4*/ 	.word	0x00000220
        /*02e8*/ 	.short	0x0100
        /*02ea*/ 	.byte	0x08
	.zero		1


	//   ....[38]....
        /*02ec*/ 	.word	0x000004b0
        /*02f0*/ 	.word	0x000000ff
        /*02f4*/ 	.word	0x00000098
        /*02f8*/ 	.short	0x0100
        /*02fa*/ 	.byte	0x08
	.zero		1


	//   ....[39]....
        /*02fc*/ 	.word	0x000004c0
        /*0300*/ 	.word	0x000000ff
        /*0304*/ 	.word	0x00000228
        /*0308*/ 	.short	0x0100
        /*030a*/ 	.byte	0x08
	.zero		1


	//   ....[40]....
        /*030c*/ 	.word	0x000004d0
        /*0310*/ 	.word	0x000000ff
        /*0314*/ 	.word	0x000000a0
        /*0318*/ 	.short	0x0100
        /*031a*/ 	.byte	0x08
	.zero		1


	//   ....[41]....
        /*031c*/ 	.word	0x000004e0
        /*0320*/ 	.word	0x000000ff
        /*0324*/ 	.word	0x00000230
        /*0328*/ 	.short	0x0100
        /*032a*/ 	.byte	0x08
	.zero		1


	//   ....[42]....
        /*032c*/ 	.word	0x000004f0
        /*0330*/ 	.word	0x000000ff
        /*0334*/ 	.word	0x000000a8
        /*0338*/ 	.short	0x0100
        /*033a*/ 	.byte	0x08
	.zero		1


	//   ....[43]....
        /*033c*/ 	.word	0x00000500
        /*0340*/ 	.word	0x000000ff
        /*0344*/ 	.word	0x00000238
        /*0348*/ 	.short	0x0100
        /*034a*/ 	.byte	0x08
	.zero		1


	//   ....[44]....
        /*034c*/ 	.word	0x00000510
        /*0350*/ 	.word	0x000000ff
        /*0354*/ 	.word	0x000000b0
        /*0358*/ 	.short	0x0100
        /*035a*/ 	.byte	0x08
	.zero		1


	//   ....[45]....
        /*035c*/ 	.word	0x00000520
        /*0360*/ 	.word	0x000000ff
        /*0364*/ 	.word	0x00000240
        /*0368*/ 	.short	0x0100
        /*036a*/ 	.byte	0x08
	.zero		1


	//   ....[46]....
        /*036c*/ 	.word	0x00000530
        /*0370*/ 	.word	0x000000ff
        /*0374*/ 	.word	0x000000b8
        /*0378*/ 	.short	0x0100
        /*037a*/ 	.byte	0x08
	.zero		1


	//   ....[47]....
        /*037c*/ 	.word	0x00000540
        /*0380*/ 	.word	0x000000ff
        /*0384*/ 	.word	0x00000248
        /*0388*/ 	.short	0x0100
        /*038a*/ 	.byte	0x08
	.zero		1


	//   ....[48]....
        /*038c*/ 	.word	0x00000550
        /*0390*/ 	.word	0x000000ff
        /*0394*/ 	.word	0x000000c0
        /*0398*/ 	.short	0x0100
        /*039a*/ 	.byte	0x08
	.zero		1


	//   ....[49]....
        /*039c*/ 	.word	0x00000560
        /*03a0*/ 	.word	0x000000ff
        /*03a4*/ 	.word	0x00000250
        /*03a8*/ 	.short	0x0100
        /*03aa*/ 	.byte	0x08
	.zero		1


	//   ....[50]....
        /*03ac*/ 	.word	0x00000570
        /*03b0*/ 	.word	0x000000ff
        /*03b4*/ 	.word	0x000000c8
        /*03b8*/ 	.short	0x0100
        /*03ba*/ 	.byte	0x08
	.zero		1


	//   ....[51]....
        /*03bc*/ 	.word	0x00000580
        /*03c0*/ 	.word	0x000000ff
        /*03c4*/ 	.word	0x00000258
        /*03c8*/ 	.short	0x0100
        /*03ca*/ 	.byte	0x08
	.zero		1


	//   ....[52]....
        /*03cc*/ 	.word	0x00000590
        /*03d0*/ 	.word	0x000000ff
        /*03d4*/ 	.word	0x000000d0
        /*03d8*/ 	.short	0x0100
        /*03da*/ 	.byte	0x08
	.zero		1


	//   ....[53]....
        /*03dc*/ 	.word	0x000005a0
        /*03e0*/ 	.word	0x000000ff
        /*03e4*/ 	.word	0x00000260
        /*03e8*/ 	.short	0x0100
        /*03ea*/ 	.byte	0x08
	.zero		1


	//   ....[54]....
        /*03ec*/ 	.word	0x000005b0
        /*03f0*/ 	.word	0x000000ff
        /*03f4*/ 	.word	0x000000d8
        /*03f8*/ 	.short	0x0100
        /*03fa*/ 	.byte	0x08
	.zero		1


	//   ....[55]....
        /*03fc*/ 	.word	0x000005c0
        /*0400*/ 	.word	0x000000ff
        /*0404*/ 	.word	0x00000268
        /*0408*/ 	.short	0x0100
        /*040a*/ 	.byte	0x08
	.zero		1


	//   ....[56]....
        /*040c*/ 	.word	0x000005d0
        /*0410*/ 	.word	0x000000ff
        /*0414*/ 	.word	0x000000e0
        /*0418*/ 	.short	0x0100
        /*041a*/ 	.byte	0x08
	.zero		1


	//   ....[57]....
        /*041c*/ 	.word	0x000005e0
        /*0420*/ 	.word	0x000000ff
        /*0424*/ 	.word	0x00000270
        /*0428*/ 	.short	0x0100
        /*042a*/ 	.byte	0x08
	.zero		1


	//   ....[58]....
        /*042c*/ 	.word	0x000005f0
        /*0430*/ 	.word	0x000000ff
        /*0434*/ 	.word	0x000000e8
        /*0438*/ 	.short	0x0100
        /*043a*/ 	.byte	0x08
	.zero		1


	//   ....[59]....
        /*043c*/ 	.word	0x00000600
        /*0440*/ 	.word	0x000000ff
        /*0444*/ 	.word	0x00000278
        /*0448*/ 	.short	0x0100
        /*044a*/ 	.byte	0x08
	.zero		1


	//   ....[60]....
        /*044c*/ 	.word	0x00000610
        /*0450*/ 	.word	0x000000ff
        /*0454*/ 	.word	0x000000f0
        /*0458*/ 	.short	0x0100
        /*045a*/ 	.byte	0x08
	.zero		1


	//   ....[61]....
        /*045c*/ 	.word	0x00000620
        /*0460*/ 	.word	0x000000ff
        /*0464*/ 	.word	0x00000280
        /*0468*/ 	.short	0x0100
        /*046a*/ 	.byte	0x08
	.zero		1


	//   ....[62]....
        /*046c*/ 	.word	0x00000630
        /*0470*/ 	.word	0x000000ff
        /*0474*/ 	.word	0x000000f8
        /*0478*/ 	.short	0x0100
        /*047a*/ 	.byte	0x08
	.zero		1


	//   ....[63]....
        /*047c*/ 	.word	0x00000640
        /*0480*/ 	.word	0x000000ff
        /*0484*/ 	.word	0x00000288
        /*0488*/ 	.short	0x0100
        /*048a*/ 	.byte	0x08
	.zero		1


	//   ....[64]....
        /*048c*/ 	.word	0x00000650
        /*0490*/ 	.word	0x000000ff
        /*0494*/ 	.word	0x00000100
        /*0498*/ 	.short	0x0100
        /*049a*/ 	.byte	0x08
	.zero		1


	//   ....[65]....
        /*049c*/ 	.word	0x00000660
        /*04a0*/ 	.word	0x000000ff
        /*04a4*/ 	.word	0x00000290
        /*04a8*/ 	.short	0x0100
        /*04aa*/ 	.byte	0x08
	.zero		1


	//   ....[66]....
        /*04ac*/ 	.word	0x00000670
        /*04b0*/ 	.word	0x000000ff
        /*04b4*/ 	.word	0x00000108
        /*04b8*/ 	.short	0x0100
        /*04ba*/ 	.byte	0x08
	.zero		1


	//   ....[67]....
        /*04bc*/ 	.word	0x00000680
        /*04c0*/ 	.word	0x000000ff
        /*04c4*/ 	.word	0x00000298
        /*04c8*/ 	.short	0x0100
        /*04ca*/ 	.byte	0x08
	.zero		1


	//   ....[68]....
        /*04cc*/ 	.word	0x00000690
        /*04d0*/ 	.word	0x000000ff
        /*04d4*/ 	.word	0x00000110
        /*04d8*/ 	.short	0x0100
        /*04da*/ 	.byte	0x08
	.zero		1


	//   ....[69]....
        /*04dc*/ 	.word	0x000006a0
        /*04e0*/ 	.word	0x000000ff
        /*04e4*/ 	.word	0x000002a0
        /*04e8*/ 	.short	0x0100
        /*04ea*/ 	.byte	0x08
	.zero		1


	//   ....[70]....
        /*04ec*/ 	.word	0x000006b0
        /*04f0*/ 	.word	0x000000ff
        /*04f4*/ 	.word	0x00000118
        /*04f8*/ 	.short	0x0100
        /*04fa*/ 	.byte	0x08
	.zero		1


	//   ....[71]....
        /*04fc*/ 	.word	0x000006c0
        /*0500*/ 	.word	0x000000ff
        /*0504*/ 	.word	0x000002a8
        /*0508*/ 	.short	0x0100
        /*050a*/ 	.byte	0x08
	.zero		1


	//   ....[72]....
        /*050c*/ 	.word	0x000006d0
        /*0510*/ 	.word	0x000000ff
        /*0514*/ 	.word	0x00000120
        /*0518*/ 	.short	0x0100
        /*051a*/ 	.byte	0x08
	.zero		1


	//   ....[73]....
        /*051c*/ 	.word	0x000006e0
        /*0520*/ 	.word	0x000000ff
        /*0524*/ 	.word	0x000002b0
        /*0528*/ 	.short	0x0100
        /*052a*/ 	.byte	0x08
	.zero		1


	//   ....[74]....
        /*052c*/ 	.word	0x000006f0
        /*0530*/ 	.word	0x000000ff
        /*0534*/ 	.word	0x00000128
        /*0538*/ 	.short	0x0100
        /*053a*/ 	.byte	0x08
	.zero		1


	//   ....[75]....
        /*053c*/ 	.word	0x00000700
        /*0540*/ 	.word	0x000000ff
        /*0544*/ 	.word	0x000002b8
        /*0548*/ 	.short	0x0100
        /*054a*/ 	.byte	0x08
	.zero		1


	//   ....[76]....
        /*054c*/ 	.word	0x00000710
        /*0550*/ 	.word	0x000000ff
        /*0554*/ 	.word	0x00000130
        /*0558*/ 	.short	0x0100
        /*055a*/ 	.byte	0x08
	.zero		1


	//   ....[77]....
        /*055c*/ 	.word	0x00000720
        /*0560*/ 	.word	0x000000ff
        /*0564*/ 	.word	0x000002c0
        /*0568*/ 	.short	0x0100
        /*056a*/ 	.byte	0x08
	.zero		1


	//   ....[78]....
        /*056c*/ 	.word	0x00000730
        /*0570*/ 	.word	0x000000ff
        /*0574*/ 	.word	0x00000138
        /*0578*/ 	.short	0x0100
        /*057a*/ 	.byte	0x08
	.zero		1


	//   ....[79]....
        /*057c*/ 	.word	0x00000740
        /*0580*/ 	.word	0x000000ff
        /*0584*/ 	.word	0x000002c8
        /*0588*/ 	.short	0x0100
        /*058a*/ 	.byte	0x08
	.zero		1


	//   ....[80]....
        /*058c*/ 	.word	0x00000750
        /*0590*/ 	.word	0x000000ff
        /*0594*/ 	.word	0x00000140
        /*0598*/ 	.short	0x0100
        /*059a*/ 	.byte	0x08
	.zero		1


	//   ....[81]....
        /*059c*/ 	.word	0x00000760
        /*05a0*/ 	.word	0x000000ff
        /*05a4*/ 	.word	0x000002d0
        /*05a8*/ 	.short	0x0100
        /*05aa*/ 	.byte	0x08
	.zero		1


	//   ....[82]....
        /*05ac*/ 	.word	0x00000770
        /*05b0*/ 	.word	0x000000ff
        /*05b4*/ 	.word	0x00000148
        /*05b8*/ 	.short	0x0100
        /*05ba*/ 	.byte	0x08
	.zero		1


	//   ....[83]....
        /*05bc*/ 	.word	0x00000780
        /*05c0*/ 	.word	0x000000ff
        /*05c4*/ 	.word	0x000002d8
        /*05c8*/ 	.short	0x0100
        /*05ca*/ 	.byte	0x08
	.zero		1


	//   ....[84]....
        /*05cc*/ 	.word	0x00000790
        /*05d0*/ 	.word	0x000000ff
        /*05d4*/ 	.word	0x00000150
        /*05d8*/ 	.short	0x0100
        /*05da*/ 	.byte	0x08
	.zero		1


	//   ....[85]....
        /*05dc*/ 	.word	0x000007a0
        /*05e0*/ 	.word	0x000000ff
        /*05e4*/ 	.word	0x000002e0
        /*05e8*/ 	.short	0x0100
        /*05ea*/ 	.byte	0x08
	.zero		1


	//   ....[86]....
        /*05ec*/ 	.word	0x000007b0
        /*05f0*/ 	.word	0x000000ff
        /*05f4*/ 	.word	0x00000158
        /*05f8*/ 	.short	0x0100
        /*05fa*/ 	.byte	0x08
	.zero		1


	//   ....[87]....
        /*05fc*/ 	.word	0x000007c0
        /*0600*/ 	.word	0x000000ff
        /*0604*/ 	.word	0x000002e8
        /*0608*/ 	.short	0x0100
        /*060a*/ 	.byte	0x08
	.zero		1


	//   ....[88]....
        /*060c*/ 	.word	0x000007d0
        /*0610*/ 	.word	0x000000ff
        /*0614*/ 	.word	0x00000160
        /*0618*/ 	.short	0x0100
        /*061a*/ 	.byte	0x08
	.zero		1


	//   ....[89]....
        /*061c*/ 	.word	0x000007e0
        /*0620*/ 	.word	0x000000ff
        /*0624*/ 	.word	0x000002f0
        /*0628*/ 	.short	0x0100
        /*062a*/ 	.byte	0x08
	.zero		1


	//   ....[90]....
        /*062c*/ 	.word	0x000007f0
        /*0630*/ 	.word	0x000000ff
        /*0634*/ 	.word	0x00000168
        /*0638*/ 	.short	0x0100
        /*063a*/ 	.byte	0x08
	.zero		1


	//   ....[91]....
        /*063c*/ 	.word	0x00000800
        /*0640*/ 	.word	0x000000ff
        /*0644*/ 	.word	0x000002f8
        /*0648*/ 	.short	0x0100
        /*064a*/ 	.byte	0x08
	.zero		1


	//   ....[92]....
        /*064c*/ 	.word	0x00000810
        /*0650*/ 	.word	0x000000ff
        /*0654*/ 	.word	0x00000170
        /*0658*/ 	.short	0x0100
        /*065a*/ 	.byte	0x08
	.zero		1


	//   ....[93]....
        /*065c*/ 	.word	0x00000820
        /*0660*/ 	.word	0x000000ff
        /*0664*/ 	.word	0x00000300
        /*0668*/ 	.short	0x0100
        /*066a*/ 	.byte	0x08
	.zero		1


	//   ....[94]....
        /*066c*/ 	.word	0x00000830
        /*0670*/ 	.word	0x000000ff
        /*0674*/ 	.word	0x00000178
        /*0678*/ 	.short	0x0100
        /*067a*/ 	.byte	0x08
	.zero		1


	//   ....[95]....
        /*067c*/ 	.word	0x00000840
        /*0680*/ 	.word	0x000000ff
        /*0684*/ 	.word	0x00000308
        /*0688*/ 	.short	0x0100
        /*068a*/ 	.byte	0x08
	.zero		1


	//   ....[96]....
        /*068c*/ 	.word	0x00000850
        /*0690*/ 	.word	0x000000ff
        /*0694*/ 	.word	0x00000180
        /*0698*/ 	.short	0x0100
        /*069a*/ 	.byte	0x08
	.zero		1


	//   ....[97]....
        /*069c*/ 	.word	0x00000860
        /*06a0*/ 	.word	0x000000ff
        /*06a4*/ 	.word	0x00000310
        /*06a8*/ 	.short	0x0100
        /*06aa*/ 	.byte	0x08
	.zero		1


	//   ....[98]....
        /*06ac*/ 	.word	0x00000870
        /*06b0*/ 	.word	0x000000ff
        /*06b4*/ 	.word	0x00000188
        /*06b8*/ 	.short	0x0100
        /*06ba*/ 	.byte	0x08
	.zero		1


	//   ....[99]....
        /*06bc*/ 	.word	0x00000880
        /*06c0*/ 	.word	0x000000ff
        /*06c4*/ 	.word	0x00000318
        /*06c8*/ 	.short	0x0100
        /*06ca*/ 	.byte	0x08
	.zero		1


	//   ....[100]....
        /*06cc*/ 	.word	0x00000ba0
        /*06d0*/ 	.word	0x000000ff
        /*06d4*/ 	.word	0x00000350
        /*06d8*/ 	.short	0x0100
        /*06da*/ 	.byte	0x08
	.zero		1


	//   ....[101]....
        /*06dc*/ 	.word	0x00000c10
        /*06e0*/ 	.word	0x000000ff
        /*06e4*/ 	.word	0x00000358
        /*06e8*/ 	.short	0x0100
        /*06ea*/ 	.byte	0x08
	.zero		1


	//   ....[102]....
        /*06ec*/ 	.word	0x00000c30
        /*06f0*/ 	.word	0x000000ff
        /*06f4*/ 	.word	0x00000330
        /*06f8*/ 	.short	0x0100
        /*06fa*/ 	.byte	0x09
	.zero		1


	//   ....[103]....
        /*06fc*/ 	.word	0x00000c40
        /*0700*/ 	.word	0x000000ff
        /*0704*/ 	.word	0x00000338
        /*0708*/ 	.short	0x0100
        /*070a*/ 	.byte	0x09
	.zero		1


	//   ....[104]....
        /*070c*/ 	.word	0x00000c50
        /*0710*/ 	.word	0x000000ff
        /*0714*/ 	.word	0x00000340
        /*0718*/ 	.short	0x0100
        /*071a*/ 	.byte	0x09
	.zero		1


	//   ....[105]....
        /*071c*/ 	.word	0x00000c60
        /*0720*/ 	.word	0x000000ff
        /*0724*/ 	.word	0x00000348
        /*0728*/ 	.short	0x0100
        /*072a*/ 	.byte	0x09
	.zero		1


	//   ....[106]....
        /*072c*/ 	.word	0x00001b80
        /*0730*/ 	.word	0x000000ff
        /*0734*/ 	.word	0xfffffff8
        /*0738*/ 	.short	0x010a
        /*073a*/ 	.byte	0x11
	.zero		1


	//   ....[107]....
        /*073c*/ 	.word	0x00001cc0
        /*0740*/ 	.word	0x000000ff
        /*0744*/ 	.word	0x00000000
        /*0748*/ 	.short	0x010a
        /*074a*/ 	.byte	0x06
	.zero		1


	//   ....[108]....
        /*074c*/ 	.word	0x00001d00
        /*0750*/ 	.word	0x000000ff
        /*0754*/ 	.word	0x00000000
        /*0758*/ 	.short	0x010a
        /*075a*/ 	.byte	0x06
	.zero		1


	//   ....[109]....
        /*075c*/ 	.word	0x00001ff0
        /*0760*/ 	.word	0x000000ff
        /*0764*/ 	.word	0x00000000
        /*0768*/ 	.short	0x010a
        /*076a*/ 	.byte	0x09
	.zero		1


	//   ....[110]....
        /*076c*/ 	.word	0x00002030
        /*0770*/ 	.word	0x000000ff
        /*0774*/ 	.word	0x00000000
        /*0778*/ 	.short	0x010a
        /*077a*/ 	.byte	0x09
	.zero		1


	//   ....[111]....
        /*077c*/ 	.word	0x00002250
        /*0780*/ 	.word	0x000000ff
        /*0784*/ 	.word	0x00000000
        /*0788*/ 	.short	0x0101
        /*078a*/ 	.byte	0x08
	.zero		1


	//   ....[112]....
        /*078c*/ 	.word	0x000023e0
        /*0790*/ 	.word	0x0000000f
        /*0794*/ 	.word	0x00000000
        /*0798*/ 	.short	0x0101
        /*079a*/ 	.byte	0x18
	.zero		1


	//   ....[113]....
        /*079c*/ 	.word	0x000024c0
        /*07a0*/ 	.word	0x000000ff
        /*07a4*/ 	.word	0x00000000
        /*07a8*/ 	.short	0x0101
        /*07aa*/ 	.byte	0x08
	.zero		1


	//   ....[114]....
        /*07ac*/ 	.word	0x00002530
        /*07b0*/ 	.word	0x000000ff
        /*07b4*/ 	.word	0x00000008
        /*07b8*/ 	.short	0x010a
        /*07ba*/ 	.byte	0x11
	.zero		1


	//   ....[115]....
        /*07bc*/ 	.word	0x00002e00
        /*07c0*/ 	.word	0x00000004
        /*07c4*/ 	.word	0x00000000
        /*07c8*/ 	.short	0x0101
        /*07ca*/ 	.byte	0x18
	.zero		1


	//   ....[116]....
        /*07cc*/ 	.word	0x000036a0
        /*07d0*/ 	.word	0x00000012
        /*07d4*/ 	.word	0x00000190
        /*07d8*/ 	.short	0x010a
        /*07da*/ 	.byte	0x3f
	.zero		1


	//   ....[117]....
        /*07dc*/ 	.word	0x00003a30
        /*07e0*/ 	.word	0x00000004
        /*07e4*/ 	.word	0x00000358
        /*07e8*/ 	.short	0x0101
        /*07ea*/ 	.byte	0x3f
	.zero		1


	//   ....[118]....
        /*07ec*/ 	.word	0x00004190
        /*07f0*/ 	.word	0x00000005
        /*07f4*/ 	.word	0x00000000
        /*07f8*/ 	.short	0x010a
        /*07fa*/ 	.byte	0x3f
	.zero		1


	//   ....[119]....
        /*07fc*/ 	.word	0x00004210
        /*0800*/ 	.word	0x00000007
        /*0804*/ 	.word	0x00000000
        /*0808*/ 	.short	0x010a
        /*080a*/ 	.byte	0x3f
	.zero		1


	//   ....[120]....
        /*080c*/ 	.word	0x000042a0
        /*0810*/ 	.word	0x00000006
        /*0814*/ 	.word	0x00000000
        /*0818*/ 	.short	0x010a
        /*081a*/ 	.byte	0x3f
	.zero		1


	//   ....[121]....
        /*081c*/ 	.word	0x00004330
        /*0820*/ 	.word	0x00000007
        /*0824*/ 	.word	0x00000000
        /*0828*/ 	.short	0x010a
        /*082a*/ 	.byte	0x3f
	.zero		1


	//   ....[122]....
        /*082c*/ 	.word	0x000043c0
        /*0830*/ 	.word	0x00000006
        /*0834*/ 	.word	0x00000000
        /*0838*/ 	.short	0x010a
        /*083a*/ 	.byte	0x3f
	.zero		1


	//   ....[123]....
        /*083c*/ 	.word	0x00004450
        /*0840*/ 	.word	0x00000007
        /*0844*/ 	.word	0x00000000
        /*0848*/ 	.short	0x010a
        /*084a*/ 	.byte	0x3f
	.zero		1


	//   ....[124]....
        /*084c*/ 	.word	0x000044e0
        /*0850*/ 	.word	0x00000006
        /*0854*/ 	.word	0x00000000
        /*0858*/ 	.short	0x010a
        /*085a*/ 	.byte	0x3f
	.zero		1


	//   ....[125]....
        /*085c*/ 	.word	0x00004570
        /*0860*/ 	.word	0x00000007
        /*0864*/ 	.word	0x00000000
        /*0868*/ 	.short	0x010a
        /*086a*/ 	.byte	0x3f
	.zero		1


	//   ....[126]....
        /*086c*/ 	.word	0x00004600
        /*0870*/ 	.word	0x00000006
        /*0874*/ 	.word	0x00000000
        /*0878*/ 	.short	0x010a
        /*087a*/ 	.byte	0x3f
	.zero		1


	//   ....[127]....
        /*087c*/ 	.word	0x00004690
        /*0880*/ 	.word	0x00000007
        /*0884*/ 	.word	0x00000000
        /*0888*/ 	.short	0x010a
        /*088a*/ 	.byte	0x3f
	.zero		1


	//   ....[128]....
        /*088c*/ 	.word	0x00004720
        /*0890*/ 	.word	0x00000006
        /*0894*/ 	.word	0x00000000
        /*0898*/ 	.short	0x010a
        /*089a*/ 	.byte	0x3f
	.zero		1


	//   ....[129]....
        /*089c*/ 	.word	0x000047b0
        /*08a0*/ 	.word	0x00000007
        /*08a4*/ 	.word	0x00000000
        /*08a8*/ 	.short	0x010a
        /*08aa*/ 	.byte	0x3f
	.zero		1


	//   ....[130]....
        /*08ac*/ 	.word	0x00004840
        /*08b0*/ 	.word	0x00000006
        /*08b4*/ 	.word	0x00000000
        /*08b8*/ 	.short	0x010a
        /*08ba*/ 	.byte	0x3f
	.zero		1


	//   ....[131]....
        /*08bc*/ 	.word	0x000048d0
        /*08c0*/ 	.word	0x00000007
        /*08c4*/ 	.word	0x00000000
        /*08c8*/ 	.short	0x010a
        /*08ca*/ 	.byte	0x3f
	.zero		1


	//   ....[132]....
        /*08cc*/ 	.word	0x00004960
        /*08d0*/ 	.word	0x00000006
        /*08d4*/ 	.word	0x00000000
        /*08d8*/ 	.short	0x010a
        /*08da*/ 	.byte	0x3f
	.zero		1


	//   ....[133]....
        /*08dc*/ 	.word	0x000049f0
        /*08e0*/ 	.word	0x00000007
        /*08e4*/ 	.word	0x00000000
        /*08e8*/ 	.short	0x010a
        /*08ea*/ 	.byte	0x3f
	.zero		1


	//   ....[134]....
        /*08ec*/ 	.word	0x00004a80
        /*08f0*/ 	.word	0x00000006
        /*08f4*/ 	.word	0x00000000
        /*08f8*/ 	.short	0x010a
        /*08fa*/ 	.byte	0x3f
	.zero		1


	//   ....[135]....
        /*08fc*/ 	.word	0x00004b10
        /*0900*/ 	.word	0x00000007
        /*0904*/ 	.word	0x00000000
        /*0908*/ 	.short	0x010a
        /*090a*/ 	.byte	0x3f
	.zero		1


	//   ....[136]....
        /*090c*/ 	.word	0x00004ba0
        /*0910*/ 	.word	0x00000006
        /*0914*/ 	.word	0x00000000
        /*0918*/ 	.short	0x010a
        /*091a*/ 	.byte	0x3f
	.zero		1


	//   ....[137]....
        /*091c*/ 	.word	0x00004c30
        /*0920*/ 	.word	0x00000007
        /*0924*/ 	.word	0x00000000
        /*0928*/ 	.short	0x010a
        /*092a*/ 	.byte	0x3f
	.zero		1


	//   ....[138]....
        /*092c*/ 	.word	0x00004cc0
        /*0930*/ 	.word	0x00000006
        /*0934*/ 	.word	0x00000000
        /*0938*/ 	.short	0x010a
        /*093a*/ 	.byte	0x3f
	.zero		1


	//   ....[139]....
        /*093c*/ 	.word	0x00004d50
        /*0940*/ 	.word	0x00000007
        /*0944*/ 	.word	0x00000000
        /*0948*/ 	.short	0x010a
        /*094a*/ 	.byte	0x3f
	.zero		1


	//   ....[140]....
        /*094c*/ 	.word	0x00004de0
        /*0950*/ 	.word	0x00000006
        /*0954*/ 	.word	0x00000000
        /*0958*/ 	.short	0x010a
        /*095a*/ 	.byte	0x3f
	.zero		1


	//   ....[141]....
        /*095c*/ 	.word	0x00004e70
        /*0960*/ 	.word	0x00000007
        /*0964*/ 	.word	0x00000000
        /*0968*/ 	.short	0x010a
        /*096a*/ 	.byte	0x3f
	.zero		1


	//   ....[142]....
        /*096c*/ 	.word	0x00004f00
        /*0970*/ 	.word	0x00000006
        /*0974*/ 	.word	0x00000000
        /*0978*/ 	.short	0x010a
        /*097a*/ 	.byte	0x3f
	.zero		1


	//   ....[143]....
        /*097c*/ 	.word	0x00004f90
        /*0980*/ 	.word	0x00000007
        /*0984*/ 	.word	0x00000000
        /*0988*/ 	.short	0x010a
        /*098a*/ 	.byte	0x3f
	.zero		1


	//   ....[144]....
        /*098c*/ 	.word	0x00005020
        /*0990*/ 	.word	0x00000006
        /*0994*/ 	.word	0x00000000
        /*0998*/ 	.short	0x010a
        /*099a*/ 	.byte	0x3f
	.zero		1


	//   ....[145]....
        /*099c*/ 	.word	0x000050b0
        /*09a0*/ 	.word	0x00000007
        /*09a4*/ 	.word	0x00000000
        /*09a8*/ 	.short	0x010a
        /*09aa*/ 	.byte	0x3f
	.zero		1


	//   ....[146]....
        /*09ac*/ 	.word	0x00005140
        /*09b0*/ 	.word	0x00000006
        /*09b4*/ 	.word	0x00000000
        /*09b8*/ 	.short	0x010a
        /*09ba*/ 	.byte	0x3f
	.zero		1


	//   ....[147]....
        /*09bc*/ 	.word	0x000051d0
        /*09c0*/ 	.word	0x00000007
        /*09c4*/ 	.word	0x00000000
        /*09c8*/ 	.short	0x010a
        /*09ca*/ 	.byte	0x3f
	.zero		1


	//   ....[148]....
        /*09cc*/ 	.word	0x00005260
        /*09d0*/ 	.word	0x00000006
        /*09d4*/ 	.word	0x00000000
        /*09d8*/ 	.short	0x010a
        /*09da*/ 	.byte	0x3f
	.zero		1


	//   ....[149]....
        /*09dc*/ 	.word	0x000052f0
        /*09e0*/ 	.word	0x00000007
        /*09e4*/ 	.word	0x00000000
        /*09e8*/ 	.short	0x010a
        /*09ea*/ 	.byte	0x3f
	.zero		1


	//   ....[150]....
        /*09ec*/ 	.word	0x00005380
        /*09f0*/ 	.word	0x00000006
        /*09f4*/ 	.word	0x00000000
        /*09f8*/ 	.short	0x010a
        /*09fa*/ 	.byte	0x3f
	.zero		1


	//   ....[151]....
        /*09fc*/ 	.word	0x00005410
        /*0a00*/ 	.word	0x00000007
        /*0a04*/ 	.word	0x00000000
        /*0a08*/ 	.short	0x010a
        /*0a0a*/ 	.byte	0x3f
	.zero		1


	//   ....[152]....
        /*0a0c*/ 	.word	0x000054a0
        /*0a10*/ 	.word	0x00000006
        /*0a14*/ 	.word	0x00000000
        /*0a18*/ 	.short	0x010a
        /*0a1a*/ 	.byte	0x3f
	.zero		1


	//   ....[153]....
        /*0a1c*/ 	.word	0x00005530
        /*0a20*/ 	.word	0x00000007
        /*0a24*/ 	.word	0x00000000
        /*0a28*/ 	.short	0x010a
        /*0a2a*/ 	.byte	0x3f
	.zero		1


	//   ....[154]....
        /*0a2c*/ 	.word	0x000055c0
        /*0a30*/ 	.word	0x00000006
        /*0a34*/ 	.word	0x00000000
        /*0a38*/ 	.short	0x010a
        /*0a3a*/ 	.byte	0x3f
	.zero		1


	//   ....[155]....
        /*0a3c*/ 	.word	0x00005650
        /*0a40*/ 	.word	0x00000007
        /*0a44*/ 	.word	0x00000000
        /*0a48*/ 	.short	0x010a
        /*0a4a*/ 	.byte	0x3f
	.zero		1


	//   ....[156]....
        /*0a4c*/ 	.word	0x000056e0
        /*0a50*/ 	.word	0x00000006
        /*0a54*/ 	.word	0x00000000
        /*0a58*/ 	.short	0x010a
        /*0a5a*/ 	.byte	0x3f
	.zero		1


	//   ....[157]....
        /*0a5c*/ 	.word	0x00005770
        /*0a60*/ 	.word	0x00000007
        /*0a64*/ 	.word	0x00000000
        /*0a68*/ 	.short	0x010a
        /*0a6a*/ 	.byte	0x3f
	.zero		1


	//   ....[158]....
        /*0a6c*/ 	.word	0x00005800
        /*0a70*/ 	.word	0x00000006
        /*0a74*/ 	.word	0x00000000
        /*0a78*/ 	.short	0x010a
        /*0a7a*/ 	.byte	0x3f
	.zero		1


	//   ....[159]....
        /*0a7c*/ 	.word	0x00005890
        /*0a80*/ 	.word	0x00000007
        /*0a84*/ 	.word	0x00000000
        /*0a88*/ 	.short	0x010a
        /*0a8a*/ 	.byte	0x3f
	.zero		1


	//   ....[160]....
        /*0a8c*/ 	.word	0x00005920
        /*0a90*/ 	.word	0x00000006
        /*0a94*/ 	.word	0x00000000
        /*0a98*/ 	.short	0x010a
        /*0a9a*/ 	.byte	0x3f
	.zero		1


	//   ....[161]....
        /*0a9c*/ 	.word	0x000059b0
        /*0aa0*/ 	.word	0x00000007
        /*0aa4*/ 	.word	0x00000000
        /*0aa8*/ 	.short	0x010a
        /*0aaa*/ 	.byte	0x3f
	.zero		1


	//   ....[162]....
        /*0aac*/ 	.word	0x00005a40
        /*0ab0*/ 	.word	0x00000006
        /*0ab4*/ 	.word	0x00000000
        /*0ab8*/ 	.short	0x010a
        /*0aba*/ 	.byte	0x3f
	.zero		1


	//   ....[163]....
        /*0abc*/ 	.word	0x00005ad0
        /*0ac0*/ 	.word	0x00000007
        /*0ac4*/ 	.word	0x00000000
        /*0ac8*/ 	.short	0x010a
        /*0aca*/ 	.byte	0x3f
	.zero		1


	//   ....[164]....
        /*0acc*/ 	.word	0x00005b60
        /*0ad0*/ 	.word	0x00000006
        /*0ad4*/ 	.word	0x00000000
        /*0ad8*/ 	.short	0x010a
        /*0ada*/ 	.byte	0x3f
	.zero		1


	//   ....[165]....
        /*0adc*/ 	.word	0x00005bf0
        /*0ae0*/ 	.word	0x00000007
        /*0ae4*/ 	.word	0x00000000
        /*0ae8*/ 	.short	0x010a
        /*0aea*/ 	.byte	0x3f
	.zero		1


	//   ....[166]....
        /*0aec*/ 	.word	0x00005c80
        /*0af0*/ 	.word	0x00000006
        /*0af4*/ 	.word	0x00000000
        /*0af8*/ 	.short	0x010a
        /*0afa*/ 	.byte	0x3f
	.zero		1


	//   ....[167]....
        /*0afc*/ 	.word	0x00005d10
        /*0b00*/ 	.word	0x00000003
        /*0b04*/ 	.word	0x00000000
        /*0b08*/ 	.short	0x010a
        /*0b0a*/ 	.byte	0x3f
	.zero		1


	//   ....[168]....
        /*0b0c*/ 	.word	0x00005d80
        /*0b10*/ 	.word	0x00000012
        /*0b14*/ 	.word	0xfffffff8
        /*0b18*/ 	.short	0x010a
        /*0b1a*/ 	.byte	0x3f
	.zero		1


	//   ....[169]....
        /*0b1c*/ 	.word	0x00005de0
        /*0b20*/ 	.word	0x00000012
        /*0b24*/ 	.word	0x00000000
        /*0b28*/ 	.short	0x010a
        /*0b2a*/ 	.byte	0x3f
	.zero		1


	//   ....[170]....
        /*0b2c*/ 	.word	0x00005e40
        /*0b30*/ 	.word	0x00000013
        /*0b34*/ 	.word	0x00000000
        /*0b38*/ 	.short	0x010a
        /*0b3a*/ 	.byte	0x3f
	.zero		1


	//   ....[171]....
        /*0b3c*/ 	.word	0x00005ea0
        /*0b40*/ 	.word	0x00000012
        /*0b44*/ 	.word	0x00000008
        /*0b48*/ 	.short	0x010a
        /*0b4a*/ 	.byte	0x3f
	.zero		1


	//   ....[172]....
        /*0b4c*/ 	.word	0x00005f70
        /*0b50*/ 	.word	0x00000012
        /*0b54*/ 	.word	0x00000190
        /*0b58*/ 	.short	0x010a
        /*0b5a*/ 	.byte	0x3f
	.zero		1


	//   ....[173]....
        /*0b5c*/ 	.word	0x00006050
        /*0b60*/ 	.word	0x00000005
        /*0b64*/ 	.word	0x00000000
        /*0b68*/ 	.short	0x010a
        /*0b6a*/ 	.byte	0x3f
	.zero		1


	//   ....[174]....
        /*0b6c*/ 	.word	0x000060a0
        /*0b70*/ 	.word	0x00000007
        /*0b74*/ 	.word	0x00000000
        /*0b78*/ 	.short	0x010a
        /*0b7a*/ 	.byte	0x3f
	.zero		1


	//   ....[175]....
        /*0b7c*/ 	.word	0x000060f0
        /*0b80*/ 	.word	0x00000006
        /*0b84*/ 	.word	0x00000000
        /*0b88*/ 	.short	0x010a
        /*0b8a*/ 	.byte	0x3f
	.zero		1


	//   ....[176]....
        /*0b8c*/ 	.word	0x00006140
        /*0b90*/ 	.word	0x00000007
        /*0b94*/ 	.word	0x00000000
        /*0b98*/ 	.short	0x010a
        /*0b9a*/ 	.byte	0x3f
	.zero		1


	//   ....[177]....
        /*0b9c*/ 	.word	0x00006190
        /*0ba0*/ 	.word	0x00000006
        /*0ba4*/ 	.word	0x00000000
        /*0ba8*/ 	.short	0x010a
        /*0baa*/ 	.byte	0x3f
	.zero		1


	//   ....[178]....
        /*0bac*/ 	.word	0x000061e0
        /*0bb0*/ 	.word	0x00000007
        /*0bb4*/ 	.word	0x00000000
        /*0bb8*/ 	.short	0x010a
        /*0bba*/ 	.byte	0x3f
	.zero		1


	//   ....[179]....
        /*0bbc*/ 	.word	0x00006230
        /*0bc0*/ 	.word	0x00000006
        /*0bc4*/ 	.word	0x00000000
        /*0bc8*/ 	.short	0x010a
        /*0bca*/ 	.byte	0x3f
	.zero		1


	//   ....[180]....
        /*0bcc*/ 	.word	0x00006280
        /*0bd0*/ 	.word	0x00000007
        /*0bd4*/ 	.word	0x00000000
        /*0bd8*/ 	.short	0x010a
        /*0bda*/ 	.byte	0x3f
	.zero		1


	//   ....[181]....
        /*0bdc*/ 	.word	0x000062d0
        /*0be0*/ 	.word	0x00000006
        /*0be4*/ 	.word	0x00000000
        /*0be8*/ 	.short	0x010a
        /*0bea*/ 	.byte	0x3f
	.zero		1


	//   ....[182]....
        /*0bec*/ 	.word	0x00006320
        /*0bf0*/ 	.word	0x00000007
        /*0bf4*/ 	.word	0x00000000
        /*0bf8*/ 	.short	0x010a
        /*0bfa*/ 	.byte	0x3f
	.zero		1


	//   ....[183]....
        /*0bfc*/ 	.word	0x00006370
        /*0c00*/ 	.word	0x00000006
        /*0c04*/ 	.word	0x00000000
        /*0c08*/ 	.short	0x010a
        /*0c0a*/ 	.byte	0x3f
	.zero		1


	//   ....[184]....
        /*0c0c*/ 	.word	0x000063c0
        /*0c10*/ 	.word	0x00000007
        /*0c14*/ 	.word	0x00000000
        /*0c18*/ 	.short	0x010a
        /*0c1a*/ 	.byte	0x3f
	.zero		1


	//   ....[185]....
        /*0c1c*/ 	.word	0x00006410
        /*0c20*/ 	.word	0x00000006
        /*0c24*/ 	.word	0x00000000
        /*0c28*/ 	.short	0x010a
        /*0c2a*/ 	.byte	0x3f
	.zero		1


	//   ....[186]....
        /*0c2c*/ 	.word	0x00006460
        /*0c30*/ 	.word	0x00000007
        /*0c34*/ 	.word	0x00000000
        /*0c38*/ 	.short	0x010a
        /*0c3a*/ 	.byte	0x3f
	.zero		1


	//   ....[187]....
        /*0c3c*/ 	.word	0x000064b0
        /*0c40*/ 	.word	0x00000006
        /*0c44*/ 	.word	0x00000000
        /*0c48*/ 	.short	0x010a
        /*0c4a*/ 	.byte	0x3f
	.zero		1


	//   ....[188]....
        /*0c4c*/ 	.word	0x00006500
        /*0c50*/ 	.word	0x00000007
        /*0c54*/ 	.word	0x00000000
        /*0c58*/ 	.short	0x010a
        /*0c5a*/ 	.byte	0x3f
	.zero		1


	//   ....[189]....
        /*0c5c*/ 	.word	0x00006550
        /*0c60*/ 	.word	0x00000006
        /*0c64*/ 	.word	0x00000000
        /*0c68*/ 	.short	0x010a
        /*0c6a*/ 	.byte	0x3f
	.zero		1


	//   ....[190]....
        /*0c6c*/ 	.word	0x000065a0
        /*0c70*/ 	.word	0x00000007
        /*0c74*/ 	.word	0x00000000
        /*0c78*/ 	.short	0x010a
        /*0c7a*/ 	.byte	0x3f
	.zero		1


	//   ....[191]....
        /*0c7c*/ 	.word	0x000065f0
        /*0c80*/ 	.word	0x00000006
        /*0c84*/ 	.word	0x00000000
        /*0c88*/ 	.short	0x010a
        /*0c8a*/ 	.byte	0x3f
	.zero		1


	//   ....[192]....
        /*0c8c*/ 	.word	0x00006640
        /*0c90*/ 	.word	0x00000007
        /*0c94*/ 	.word	0x00000000
        /*0c98*/ 	.short	0x010a
        /*0c9a*/ 	.byte	0x3f
	.zero		1


	//   ....[193]....
        /*0c9c*/ 	.word	0x00006690
        /*0ca0*/ 	.word	0x00000006
        /*0ca4*/ 	.word	0x00000000
        /*0ca8*/ 	.short	0x010a
        /*0caa*/ 	.byte	0x3f
	.zero		1


	//   ....[194]....
        /*0cac*/ 	.word	0x000066e0
        /*0cb0*/ 	.word	0x00000007
        /*0cb4*/ 	.word	0x00000000
        /*0cb8*/ 	.short	0x010a
        /*0cba*/ 	.byte	0x3f
	.zero		1


	//   ....[195]....
        /*0cbc*/ 	.word	0x00006730
        /*0cc0*/ 	.word	0x00000006
        /*0cc4*/ 	.word	0x00000000
        /*0cc8*/ 	.short	0x010a
        /*0cca*/ 	.byte	0x3f
	.zero		1


	//   ....[196]....
        /*0ccc*/ 	.word	0x00006780
        /*0cd0*/ 	.word	0x00000007
        /*0cd4*/ 	.word	0x00000000
        /*0cd8*/ 	.short	0x010a
        /*0cda*/ 	.byte	0x3f
	.zero		1


	//   ....[197]....
        /*0cdc*/ 	.word	0x000067d0
        /*0ce0*/ 	.word	0x00000006
        /*0ce4*/ 	.word	0x00000000
        /*0ce8*/ 	.short	0x010a
        /*0cea*/ 	.byte	0x3f
	.zero		1


	//   ....[198]....
        /*0cec*/ 	.word	0x00006820
        /*0cf0*/ 	.word	0x00000007
        /*0cf4*/ 	.word	0x00000000
        /*0cf8*/ 	.short	0x010a
        /*0cfa*/ 	.byte	0x3f
	.zero		1


	//   ....[199]....
        /*0cfc*/ 	.word	0x00006870
        /*0d00*/ 	.word	0x00000006
        /*0d04*/ 	.word	0x00000000
        /*0d08*/ 	.short	0x010a
        /*0d0a*/ 	.byte	0x3f
	.zero		1


	//   ....[200]....
        /*0d0c*/ 	.word	0x000068c0
        /*0d10*/ 	.word	0x00000007
        /*0d14*/ 	.word	0x00000000
        /*0d18*/ 	.short	0x010a
        /*0d1a*/ 	.byte	0x3f
	.zero		1


	//   ....[201]....
        /*0d1c*/ 	.word	0x00006910
        /*0d20*/ 	.word	0x00000006
        /*0d24*/ 	.word	0x00000000
        /*0d28*/ 	.short	0x010a
        /*0d2a*/ 	.byte	0x3f
	.zero		1


	//   ....[202]....
        /*0d2c*/ 	.word	0x00006960
        /*0d30*/ 	.word	0x00000007
        /*0d34*/ 	.word	0x00000000
        /*0d38*/ 	.short	0x010a
        /*0d3a*/ 	.byte	0x3f
	.zero		1


	//   ....[203]....
        /*0d3c*/ 	.word	0x000069b0
        /*0d40*/ 	.word	0x00000006
        /*0d44*/ 	.word	0x00000000
        /*0d48*/ 	.short	0x010a
        /*0d4a*/ 	.byte	0x3f
	.zero		1


	//   ....[204]....
        /*0d4c*/ 	.word	0x00006a00
        /*0d50*/ 	.word	0x00000007
        /*0d54*/ 	.word	0x00000000
        /*0d58*/ 	.short	0x010a
        /*0d5a*/ 	.byte	0x3f
	.zero		1


	//   ....[205]....
        /*0d5c*/ 	.word	0x00006a50
        /*0d60*/ 	.word	0x00000006
        /*0d64*/ 	.word	0x00000000
        /*0d68*/ 	.short	0x010a
        /*0d6a*/ 	.byte	0x3f
	.zero		1


	//   ....[206]....
        /*0d6c*/ 	.word	0x00006aa0
        /*0d70*/ 	.word	0x00000007
        /*0d74*/ 	.word	0x00000000
        /*0d78*/ 	.short	0x010a
        /*0d7a*/ 	.byte	0x3f
	.zero		1


	//   ....[207]....
        /*0d7c*/ 	.word	0x00006af0
        /*0d80*/ 	.word	0x00000006
        /*0d84*/ 	.word	0x00000000
        /*0d88*/ 	.short	0x010a
        /*0d8a*/ 	.byte	0x3f
	.zero		1


	//   ....[208]....
        /*0d8c*/ 	.word	0x00006b40
        /*0d90*/ 	.word	0x00000007
        /*0d94*/ 	.word	0x00000000
        /*0d98*/ 	.short	0x010a
        /*0d9a*/ 	.byte	0x3f
	.zero		1


	//   ....[209]....
        /*0d9c*/ 	.word	0x00006b90
        /*0da0*/ 	.word	0x00000006
        /*0da4*/ 	.word	0x00000000
        /*0da8*/ 	.short	0x010a
        /*0daa*/ 	.byte	0x3f
	.zero		1


	//   ....[210]....
        /*0dac*/ 	.word	0x00006be0
        /*0db0*/ 	.word	0x00000007
        /*0db4*/ 	.word	0x00000000
        /*0db8*/ 	.short	0x010a
        /*0dba*/ 	.byte	0x3f
	.zero		1


	//   ....[211]....
        /*0dbc*/ 	.word	0x00006c30
        /*0dc0*/ 	.word	0x00000006
        /*0dc4*/ 	.word	0x00000000
        /*0dc8*/ 	.short	0x010a
        /*0dca*/ 	.byte	0x3f
	.zero		1


	//   ....[212]....
        /*0dcc*/ 	.word	0x00006c80
        /*0dd0*/ 	.word	0x00000007
        /*0dd4*/ 	.word	0x00000000
        /*0dd8*/ 	.short	0x010a
        /*0dda*/ 	.byte	0x3f
	.zero		1


	//   ....[213]....
        /*0ddc*/ 	.word	0x00006cd0
        /*0de0*/ 	.word	0x00000006
        /*0de4*/ 	.word	0x00000000
        /*0de8*/ 	.short	0x010a
        /*0dea*/ 	.byte	0x3f
	.zero		1


	//   ....[214]....
        /*0dec*/ 	.word	0x00006d20
        /*0df0*/ 	.word	0x00000007
        /*0df4*/ 	.word	0x00000000
        /*0df8*/ 	.short	0x010a
        /*0dfa*/ 	.byte	0x3f
	.zero		1


	//   ....[215]....
        /*0dfc*/ 	.word	0x00006d70
        /*0e00*/ 	.word	0x00000006
        /*0e04*/ 	.word	0x00000000
        /*0e08*/ 	.short	0x010a
        /*0e0a*/ 	.byte	0x3f
	.zero		1


	//   ....[216]....
        /*0e0c*/ 	.word	0x00006dc0
        /*0e10*/ 	.word	0x00000007
        /*0e14*/ 	.word	0x00000000
        /*0e18*/ 	.short	0x010a
        /*0e1a*/ 	.byte	0x3f
	.zero		1


	//   ....[217]....
        /*0e1c*/ 	.word	0x00006e10
        /*0e20*/ 	.word	0x00000006
        /*0e24*/ 	.word	0x00000000
        /*0e28*/ 	.short	0x010a
        /*0e2a*/ 	.byte	0x3f
	.zero		1


	//   ....[218]....
        /*0e2c*/ 	.word	0x00006e60
        /*0e30*/ 	.word	0x00000007
        /*0e34*/ 	.word	0x00000000
        /*0e38*/ 	.short	0x010a
        /*0e3a*/ 	.byte	0x3f
	.zero		1


	//   ....[219]....
        /*0e3c*/ 	.word	0x00006eb0
        /*0e40*/ 	.word	0x00000006
        /*0e44*/ 	.word	0x00000000
        /*0e48*/ 	.short	0x010a
        /*0e4a*/ 	.byte	0x3f
	.zero		1


	//   ....[220]....
        /*0e4c*/ 	.word	0x00006f00
        /*0e50*/ 	.word	0x00000007
        /*0e54*/ 	.word	0x00000000
        /*0e58*/ 	.short	0x010a
        /*0e5a*/ 	.byte	0x3f
	.zero		1


	//   ....[221]....
        /*0e5c*/ 	.word	0x00006f50
        /*0e60*/ 	.word	0x00000006
        /*0e64*/ 	.word	0x00000000
        /*0e68*/ 	.short	0x010a
        /*0e6a*/ 	.byte	0x3f
	.zero		1


	//----- nvinfo : EIATTR_NUM_MBARRIERS
	.align		4
.L_28:
        /*0e6c*/ 	.byte	0x03, 0x38
        /*0e6e*/ 	.short	0x006a


	//----- nvinfo : EIATTR_EXIT_INSTR_OFFSETS
	.align		4
        /*0e70*/ 	.byte	0x04, 0x1c
        /*0e72*/ 	.short	(.L_30 - .L_29)


	//   ....[0]....
.L_29:
        /*0e74*/ 	.word	0x00001740


	//   ....[1]....
        /*0e78*/ 	.word	0x000017a0


	//   ....[2]....
        /*0e7c*/ 	.word	0x000033d0


	//   ....[3]....
        /*0e80*/ 	.word	0x00003400


	//   ....[4]....
        /*0e84*/ 	.word	0x00005d60


	//----- nvinfo : EIATTR_MAX_THREADS
	.align		4
.L_30:
        /*0e88*/ 	.byte	0x04, 0x05
        /*0e8a*/ 	.short	(.L_32 - .L_31)
.L_31:
        /*0e8c*/ 	.word	0x00000180
        /*0e90*/ 	.word	0x00000001
        /*0e94*/ 	.word	0x00000001


	//----- nvinfo : EIATTR_CRS_STACK_SIZE
	.align		4
.L_32:
        /*0e98*/ 	.byte	0x04, 0x1e
        /*0e9a*/ 	.short	(.L_34 - .L_33)
.L_33:
        /*0e9c*/ 	.word	0x00000000


	//----- nvinfo : EIATTR_CBANK_PARAM_SIZE
	.align		4
.L_34:
        /*0ea0*/ 	.byte	0x03, 0x19
        /*0ea2*/ 	.short	0x0470


	//----- nvinfo : EIATTR_PARAM_CBANK
	.align		4
        /*0ea4*/ 	.byte	0x04, 0x0a
        /*0ea6*/ 	.short	(.L_36 - .L_35)
	.align		4
.L_35:
        /*0ea8*/ 	.word	index@(.nv.constant0._ZN7cutlass13device_kernelINS_4gemm6kernel13GemmUniversalIN4cute5tupleIJiiiiEEENS1_10collective13CollectiveMmaINS1_37MainloopSm90TmaGmmaWarpSpecializedFP8ILi50ENS5_IJNS4_1CILi1EEESB_SB_EEENS1_32KernelTmaWarpSpecializedPingpongEEENS5_IJNSA_ILi64EEENSA_ILi8EEESF_EEENS_12float_e4m3_tENS5_IJlSB_lEEESI_SJ_NS4_8TiledMMAINS4_8MMA_AtomIJNS4_4SM904GMMA29MMA_64x8x32_F32E4M3E4M3_SS_TNILNSN_7ScaleInE1ELSP_1EEEEEENS4_6LayoutISC_NS5_IJNSA_ILi0EEEST_ST_EEEEENS5_IJNS4_10UnderscoreESW_SW_EEEEENS4_13SM90_TMA_LOADENS4_14ComposedLayoutINS4_7SwizzleILi2ELi4ELi3EEENS4_18smem_ptr_flag_bitsILi8EEENSS_INS5_IJSG_SF_EEENS5_IJSF_SB_EEEEEEEvNS4_8identityESZ_S18_vS19_EENS_8epilogue10collective6detail29Sm90TmaWarpSpecializedAdapterINS1C_15DefaultEpilogueISI_SJ_SJ_NS1B_6thread17LinearCombinationISI_Li1EffLNS1G_9ScaleType4KindE0ELNS_15FloatRoundStyleE2ESI_EENS1_15EpilogueDefaultEEEEEvvEEEEvNT_6ParamsE)
        /*0eac*/ 	.short	0x0210
        /*0eae*/ 	.short	0x0470


	//----- nvinfo : EIATTR_SW_WAR
	.align		4
.L_36:
        /*0eb0*/ 	.byte	0x04, 0x36
        /*0eb2*/ 	.short	(.L_38 - .L_37)
.L_37:
        /*0eb4*/ 	.word	0x00000008
.L_38:


//--------------------- .nv.callgraph             --------------------------
	.section	.nv.callgraph,"",@"SHT_CUDA_CALLGRAPH"
	.align	4
	.sectionentsize	8
	.align		4
        /*0000*/ 	.word	0x00000000
	.align		4
        /*0004*/ 	.word	0xffffffff
	.align		4
        /*0008*/ 	.word	0x00000000
	.align		4
        /*000c*/ 	.word	0xfffffffe
	.align		4
        /*0010*/ 	.word	0x00000000
	.align		4
        /*0014*/ 	.word	0xfffffffd
	.align		4
        /*0018*/ 	.word	0x00000000
	.align		4
        /*001c*/ 	.word	0xfffffffc


//--------------------- .nv.constant4             --------------------------
	.section	.nv.constant4,"a",@progbits
	.align	8
	.align		8
.nv.constant4:
        /*0000*/ 	.dword	_ZN39_INTERNAL_e7ac17fd_4_k_cu_f71aab86_61514cuda3std3__45__cpo5beginE
	.align		8
        /*0008*/ 	.dword	_ZN39_INTERNAL_e7ac17fd_4_k_cu_f71aab86_61514cuda3std3__45__cpo3endE
	.align		8
        /*0010*/ 	.dword	_ZN39_INTERNAL_e7ac17fd_4_k_cu_f71aab86_61514cuda3std3__45__cpo6cbeginE
	.align		8
        /*0018*/ 	.dword	_ZN39_INTERNAL_e7ac17fd_4_k_cu_f71aab86_61514cuda3std3__45__cpo4cendE
	.align		8
        /*0020*/ 	.dword	_ZN39_INTERNAL_e7ac17fd_4_k_cu_f71aab86_61514cuda3std3__441_GLOBAL__N__e7ac17fd_4_k_cu_f71aab86_61516ignoreE
	.align		8
        /*0028*/ 	.dword	_ZN39_INTERNAL_e7ac17fd_4_k_cu_f71aab86_61514cuda3std3__419piecewise_constructE
	.align		8
        /*0030*/ 	.dword	_ZN39_INTERNAL_e7ac17fd_4_k_cu_f71aab86_61514cuda3std3__48in_placeE
	.align		8
        /*0038*/ 	.dword	_ZN39_INTERNAL_e7ac17fd_4_k_cu_f71aab86_61514cuda3std6ranges3__45__cpo4swapE
	.align		8
        /*0040*/ 	.dword	_ZN39_INTERNAL_e7ac17fd_4_k_cu_f71aab86_61514cuda3std6ranges3__45__cpo9iter_moveE
	.align		8
        /*0048*/ 	.dword	_ZN39_INTERNAL_e7ac17fd_4_k_cu_f71aab86_61514cute7productE
	.align		8
        /*0050*/ 	.dword	_ZN39_INTERNAL_e7ac17fd_4_k_cu_f71aab86_61514cute1_E


//--------------------- .text._ZN7cutlass13device_kernelINS_4gemm6kernel13GemmUniversalIN4cute5tupleIJiiiiEEENS1_10collective13CollectiveMmaINS1_37MainloopSm90TmaGmmaWarpSpecializedFP8ILi50ENS5_IJNS4_1CILi1EEESB_SB_EEENS1_32KernelTmaWarpSpecializedPingpongEEENS5_IJNSA_ILi64EEENSA_ILi8EEESF_EEENS_12float_e4m3_tENS5_IJlSB_lEEESI_SJ_NS4_8TiledMMAINS4_8MMA_AtomIJNS4_4SM904GMMA29MMA_64x8x32_F32E4M3E4M3_SS_TNILNSN_7ScaleInE1ELSP_1EEEEEENS4_6LayoutISC_NS5_IJNSA_ILi0EEEST_ST_EEEEENS5_IJNS4_10UnderscoreESW_SW_EEEEENS4_13SM90_TMA_LOADENS4_14ComposedLayoutINS4_7SwizzleILi2ELi4ELi3EEENS4_18smem_ptr_flag_bitsILi8EEENSS_INS5_IJSG_SF_EEENS5_IJSF_SB_EEEEEEEvNS4_8identityESZ_S18_vS19_EENS_8epilogue10collective6detail29Sm90TmaWarpSpecializedAdapterINS1C_15DefaultEpilogueISI_SJ_SJ_NS1B_6thread17LinearCombinationISI_Li1EffLNS1G_9ScaleType4KindE0ELNS_15FloatRoundStyleE2ESI_EENS1_15EpilogueDefaultEEEEEvvEEEEvNT_6ParamsE --------------------------
	.section	.text._ZN7cutlass13device_kernelINS_4gemm6kernel13GemmUniversalIN4cute5tupleIJiiiiEEENS1_10collective13CollectiveMmaINS1_37MainloopSm90TmaGmmaWarpSpecializedFP8ILi50ENS5_IJNS4_1CILi1EEESB_SB_EEENS1_32KernelTmaWarpSpecializedPingpongEEENS5_IJNSA_ILi64EEENSA_ILi8EEESF_EEENS_12float_e4m3_tENS5_IJlSB_lEEESI_SJ_NS4_8TiledMMAINS4_8MMA_AtomIJNS4_4SM904GMMA29MMA_64x8x32_F32E4M3E4M3_SS_TNILNSN_7ScaleInE1ELSP_1EEEEEENS4_6LayoutISC_NS5_IJNSA_ILi0EEEST_ST_EEEEENS5_IJNS4_10UnderscoreESW_SW_EEEEENS4_13SM90_TMA_LOADENS4_14ComposedLayoutINS4_7SwizzleILi2ELi4ELi3EEENS4_18smem_ptr_flag_bitsILi8EEENSS_INS5_IJSG_SF_EEENS5_IJSF_SB_EEEEEEEvNS4_8identityESZ_S18_vS19_EENS_8epilogue10collective6detail29Sm90TmaWarpSpecializedAdapterINS1C_15DefaultEpilogueISI_SJ_SJ_NS1B_6thread17LinearCombinationISI_Li1EffLNS1G_9ScaleType4KindE0ELNS_15FloatRoundStyleE2ESI_EENS1_15EpilogueDefaultEEEEEvvEEEEvNT_6ParamsE,"ax",@progbits
	.align	128
.text._ZN7cutlass13device_kernelINS_4gemm6kernel13GemmUniversalIN4cute5tupleIJiiiiEEENS1_10collective13CollectiveMmaINS1_37MainloopSm90TmaGmmaWarpSpecializedFP8ILi50ENS5_IJNS4_1CILi1EEESB_SB_EEENS1_32KernelTmaWarpSpecializedPingpongEEENS5_IJNSA_ILi64EEENSA_ILi8EEESF_EEENS_12float_e4m3_tENS5_IJlSB_lEEESI_SJ_NS4_8TiledMMAINS4_8MMA_AtomIJNS4_4SM904GMMA29MMA_64x8x32_F32E4M3E4M3_SS_TNILNSN_7ScaleInE1ELSP_1EEEEEENS4_6LayoutISC_NS5_IJNSA_ILi0EEEST_ST_EEEEENS5_IJNS4_10UnderscoreESW_SW_EEEEENS4_13SM90_TMA_LOADENS4_14ComposedLayoutINS4_7SwizzleILi2ELi4ELi3EEENS4_18smem_ptr_flag_bitsILi8EEENSS_INS5_IJSG_SF_EEENS5_IJSF_SB_EEEEEEEvNS4_8identityESZ_S18_vS19_EENS_8epilogue10collective6detail29Sm90TmaWarpSpecializedAdapterINS1C_15DefaultEpilogueISI_SJ_SJ_NS1B_6thread17LinearCombinationISI_Li1EffLNS1G_9ScaleType4KindE0ELNS_15FloatRoundStyleE2ESI_EENS1_15EpilogueDefaultEEEEEvvEEEEvNT_6ParamsE:
        .type           _ZN7cutlass13device_kernelINS_4gemm6kernel13GemmUniversalIN4cute5tupleIJiiiiEEENS1_10collective13CollectiveMmaINS1_37MainloopSm90TmaGmmaWarpSpecializedFP8ILi50ENS5_IJNS4_1CILi1EEESB_SB_EEENS1_32KernelTmaWarpSpecializedPingpongEEENS5_IJNSA_ILi64EEENSA_ILi8EEESF_EEENS_12float_e4m3_tENS5_IJlSB_lEEESI_SJ_NS4_8TiledMMAINS4_8MMA_AtomIJNS4_4SM904GMMA29MMA_64x8x32_F32E4M3E4M3_SS_TNILNSN_7ScaleInE1ELSP_1EEEEEENS4_6LayoutISC_NS5_IJNSA_ILi0EEEST_ST_EEEEENS5_IJNS4_10UnderscoreESW_SW_EEEEENS4_13SM90_TMA_LOADENS4_14ComposedLayoutINS4_7SwizzleILi2ELi4ELi3EEENS4_18smem_ptr_flag_bitsILi8EEENSS_INS5_IJSG_SF_EEENS5_IJSF_SB_EEEEEEEvNS4_8identityESZ_S18_vS19_EENS_8epilogue10collective6detail29Sm90TmaWarpSpecializedAdapterINS1C_15DefaultEpilogueISI_SJ_SJ_NS1B_6thread17LinearCombinationISI_Li1EffLNS1G_9ScaleType4KindE0ELNS_15FloatRoundStyleE2ESI_EENS1_15EpilogueDefaultEEEEEvvEEEEvNT_6ParamsE,@function
        .size           _ZN7cutlass13device_kernelINS_4gemm6kernel13GemmUniversalIN4cute5tupleIJiiiiEEENS1_10collective13CollectiveMmaINS1_37MainloopSm90TmaGmmaWarpSpecializedFP8ILi50ENS5_IJNS4_1CILi1EEESB_SB_EEENS1_32KernelTmaWarpSpecializedPingpongEEENS5_IJNSA_ILi64EEENSA_ILi8EEESF_EEENS_12float_e4m3_tENS5_IJlSB_lEEESI_SJ_NS4_8TiledMMAINS4_8MMA_AtomIJNS4_4SM904GMMA29MMA_64x8x32_F32E4M3E4M3_SS_TNILNSN_7ScaleInE1ELSP_1EEEEEENS4_6LayoutISC_NS5_IJNSA_ILi0EEEST_ST_EEEEENS5_IJNS4_10UnderscoreESW_SW_EEEEENS4_13SM90_TMA_LOADENS4_14ComposedLayoutINS4_7SwizzleILi2ELi4ELi3EEENS4_18smem_ptr_flag_bitsILi8EEENSS_INS5_IJSG_SF_EEENS5_IJSF_SB_EEEEEEEvNS4_8identityESZ_S18_vS19_EENS_8epilogue10collective6detail29Sm90TmaWarpSpecializedAdapterINS1C_15DefaultEpilogueISI_SJ_SJ_NS1B_6thread17LinearCombinationISI_Li1EffLNS1G_9ScaleType4KindE0ELNS_15FloatRoundStyleE2ESI_EENS1_15EpilogueDefaultEEEEEvvEEEEvNT_6ParamsE,(.L_x_177 - _ZN7cutlass13device_kernelINS_4gemm6kernel13GemmUniversalIN4cute5tupleIJiiiiEEENS1_10collective13CollectiveMmaINS1_37MainloopSm90TmaGmmaWarpSpecializedFP8ILi50ENS5_IJNS4_1CILi1EEESB_SB_EEENS1_32KernelTmaWarpSpecializedPingpongEEENS5_IJNSA_ILi64EEENSA_ILi8EEESF_EEENS_12float_e4m3_tENS5_IJlSB_lEEESI_SJ_NS4_8TiledMMAINS4_8MMA_AtomIJNS4_4SM904GMMA29MMA_64x8x32_F32E4M3E4M3_SS_TNILNSN_7ScaleInE1ELSP_1EEEEEENS4_6LayoutISC_NS5_IJNSA_ILi0EEEST_ST_EEEEENS5_IJNS4_10UnderscoreESW_SW_EEEEENS4_13SM90_TMA_LOADENS4_14ComposedLayoutINS4_7SwizzleILi2ELi4ELi3EEENS4_18smem_ptr_flag_bitsILi8EEENSS_INS5_IJSG_SF_EEENS5_IJSF_SB_EEEEEEEvNS4_8identityESZ_S18_vS19_EENS_8epilogue10collective6detail29Sm90TmaWarpSpecializedAdapterINS1C_15DefaultEpilogueISI_SJ_SJ_NS1B_6thread17LinearCombinationISI_Li1EffLNS1G_9ScaleType4KindE0ELNS_15FloatRoundStyleE2ESI_EENS1_15EpilogueDefaultEEEEEvvEEEEvNT_6ParamsE)
        .other          _ZN7cutlass13device_kernelINS_4gemm6kernel13GemmUniversalIN4cute5tupleIJiiiiEEENS1_10collective13CollectiveMmaINS1_37MainloopSm90TmaGmmaWarpSpecializedFP8ILi50ENS5_IJNS4_1CILi1EEESB_SB_EEENS1_32KernelTmaWarpSpecializedPingpongEEENS5_IJNSA_ILi64EEENSA_ILi8EEESF_EEENS_12float_e4m3_tENS5_IJlSB_lEEESI_SJ_NS4_8TiledMMAINS4_8MMA_AtomIJNS4_4SM904GMMA29MMA_64x8x32_F32E4M3E4M3_SS_TNILNSN_7ScaleInE1ELSP_1EEEEEENS4_6LayoutISC_NS5_IJNSA_ILi0EEEST_ST_EEEEENS5_IJNS4_10UnderscoreESW_SW_EEEEENS4_13SM90_TMA_LOADENS4_14ComposedLayoutINS4_7SwizzleILi2ELi4ELi3EEENS4_18smem_ptr_flag_bitsILi8EEENSS_INS5_IJSG_SF_EEENS5_IJSF_SB_EEEEEEEvNS4_8identityESZ_S18_vS19_EENS_8epilogue10collective6detail29Sm90TmaWarpSpecializedAdapterINS1C_15DefaultEpilogueISI_SJ_SJ_NS1B_6thread17LinearCombinationISI_Li1EffLNS1G_9ScaleType4KindE0ELNS_15FloatRoundStyleE2ESI_EENS1_15EpilogueDefaultEEEEEvvEEEEvNT_6ParamsE,@"STO_CUDA_ENTRY STV_DEFAULT"
_ZN7cutlass13device_kernelINS_4gemm6kernel13GemmUniversalIN4cute5tupleIJiiiiEEENS1_10collective13CollectiveMmaINS1_37MainloopSm90TmaGmmaWarpSpecializedFP8ILi50ENS5_IJNS4_1CILi1EEESB_SB_EEENS1_32KernelTmaWarpSpecializedPingpongEEENS5_IJNSA_ILi64EEENSA_ILi8EEESF_EEENS_12float_e4m3_tENS5_IJlSB_lEEESI_SJ_NS4_8TiledMMAINS4_8MMA_AtomIJNS4_4SM904GMMA29MMA_64x8x32_F32E4M3E4M3_SS_TNILNSN_7ScaleInE1ELSP_1EEEEEENS4_6LayoutISC_NS5_IJNSA_ILi0EEEST_ST_EEEEENS5_IJNS4_10UnderscoreESW_SW_EEEEENS4_13SM90_TMA_LOADENS4_14ComposedLayoutINS4_7SwizzleILi2ELi4ELi3EEENS4_18smem_ptr_flag_bitsILi8EEENSS_INS5_IJSG_SF_EEENS5_IJSF_SB_EEEEEEEvNS4_8identityESZ_S18_vS19_EENS_8epilogue10collective6detail29Sm90TmaWarpSpecializedAdapterINS1C_15DefaultEpilogueISI_SJ_SJ_NS1B_6thread17LinearCombinationISI_Li1EffLNS1G_9ScaleType4KindE0ELNS_15FloatRoundStyleE2ESI_EENS1_15EpilogueDefaultEEEEEvvEEEEvNT_6ParamsE:
[----:B------:R-:W-:Y:S01]  /*0000*/  LDC R1, c[0x0][0x28] ;  /* 0x00000a00ff017b82 */ /* 0x000fe20000000800 */
[----:B------:R-:W0:Y:S01]  /*0010*/  S2R R3, SR_TID.X ;  /* 0x0000000000037919 */ /* 0x000e220000002100 */
[----:B------:R-:W-:Y:S01]  /*0020*/  ELECT P0, URZ, PT ;  /* 0x00000000003f782f */ /* 0x000fe20003800000 */
[----:B------:R-:W-:Y:S01]  /*0030*/  BSSY B0, `(.L_x_0) ;  /* 0x000000f000007945 */ /* 0x000fe20003800000 */
[--C-:B0-----:R-:W-:Y:S02]  /*0040*/  SHF.R.U32.HI R0, RZ, 0x5, R3.reuse ;  /* 0x00000005ff007819 */ /* 0x101fe40000011603 */
[----:B------:R-:W-:-:S03]  /*0050*/  SHF.R.U32.HI R4, RZ, 0x7, R3 ;  /* 0x00000007ff047819 */ /* 0x000fc60000011603 */
[----:B------:R-:W0:Y:S04]  /*0060*/  SHFL.IDX PT, R2, R0, RZ, 0x1f ;  /* 0x00001fff00027589 */ /* 0x000e2800000e0000 */
[----:B------:R1:W2:Y:S01]  /*0070*/  SHFL.IDX PT, R6, R4, RZ, 0x1f ;  /* 0x00001fff04067589 */ /* 0x0002a200000e0000 */
[----:B0-----:R-:W-:-:S13]  /*0080*/  ISETP.NE.OR P0, PT, R2, RZ, !P0 ;  /* 0x000000ff0200720c */ /* 0x001fda0004705670 */
[----:B-12---:R-:W-:Y:S05]  /*0090*/  @P0 BRA `(.L_x_1) ;  /* 0x0000000000200947 */ /* 0x006fea0003800000 */
[----:B------:R-:W-:Y:S02]  /*00a0*/  ULDC.64 UR4, c[0x0][0x198] ;  /* 0x0000660000047ab9 */ /* 0x000fe40000000a00 */
[----:B------:R-:W-:Y:S02]  /*00b0*/  UIADD3 UR6, UP0, UR4, 0xf0, URZ ;  /* 0x000000f004067890 */ /* 0x000fe4000ff1e03f */
[----:B------:R-:W-:Y:S02]  /*00c0*/  UIADD3 UR4, UP1, UR4, 0x1f0, URZ ;  /* 0x000001f004047890 */ /* 0x000fe4000ff3e03f */
[----:B------:R-:W-:Y:S02]  /*00d0*/  UIADD3.X UR7, URZ, UR5, URZ, UP0, !UPT ;  /* 0x000000053f077290 */ /* 0x000fe400087fe43f */
[----:B------:R-:W-:-:S07]  /*00e0*/  UIADD3.X UR5, URZ, UR5, URZ, UP1, !UPT ;  /* 0x000000053f057290 */ /* 0x000fce0008ffe43f */
[----:B------:R0:W-:Y:S02]  /*00f0*/  UTMACCTL.PF [UR6] ;  /* 0x00000000060079b9 */ /* 0x0001e40008040000 */
[----:B------:R0:W-:Y:S02]  /*0100*/  UTMACCTL.PF [UR4] ;  /* 0x00000000040079b9 */ /* 0x0001e40008040000 */
[----:B0-----:R-:W-:Y:S01]  /*0110*/  NOP ;  /* 0x0000000000007918 */ /* 0x001fe20000000000 */
.L_x_1:
[----:B------:R-:W-:Y:S05]  /*0120*/  BSYNC B0 ;  /* 0x0000000000007941 */ /* 0x000fea0003800000 */
.L_x_0:
[----:B------:R-:W0:Y:S02]  /*0130*/  SHFL.IDX PT, R5, R0, RZ, 0x1f ;  /* 0x00001fff00057589 */ /* 0x000e2400000e0000 */
[----:B0-----:R-:W-:-:S13]  /*0140*/  ISETP.NE.AND P0, PT, R5, RZ, PT ;  /* 0x000000ff0500720c */ /* 0x001fda0003f05270 */
[----:B------:R-:W-:Y:S05]  /*0150*/  @P0 BRA `(.L_x_2) ;  /* 0x0000000400d40947 */ /* 0x000fea0003800000 */
[----:B------:R-:W-:Y:S01]  /*0160*/  ELECT P0, URZ, PT ;  /* 0x00000000003f782f */ /* 0x000fe20003800000 */
[----:B------:R-:W-:-:S12]  /*0170*/  BSSY B0, `(.L_x_2) ;  /* 0x0000073000007945 */ /* 0x000fd80003800000 */
[----:B------:R-:W-:Y:S05]  /*0180*/  @!P0 BRA `(.L_x_3) ;  /* 0x0000000400c48947 */ /* 0x000fea0003800000 */
[----:B------:R-:W0:Y:S01]  /*0190*/  S2UR UR8, SR_CgaCtaId ;  /* 0x00000000000879c3 */ /* 0x000e220000008800 */
[----:B------:R-:W-:Y:S01]  /*01a0*/  UMOV UR4, 0x400 ;  /* 0x0000040000047882 */ /* 0x000fe20000000000 */
[----:B------:R-:W-:Y:S01]  /*01b0*/  UMOV UR5, 0x1 ;  /* 0x0000000100057882 */ /* 0x000fe20000000000 */
[----:B------:R-:W-:Y:S02]  /*01c0*/  UMOV UR6, 0x80 ;  /* 0x0000008000067882 */ /* 0x000fe40000000000 */
[----:B------:R-:W-:-:S04]  /*01d0*/  UIADD3 UR6, -UR6, 0x100000, URZ ;  /* 0x0010000006067890 */ /* 0x000fc8000fffe13f */
[----:B------:R-:W-:Y:S02]  /*01e0*/  USHF.L.U32 UR7, UR6, 0xb, URZ ;  /* 0x0000000b06077899 */ /* 0x000fe4000800063f */
[----:B------:R-:W-:Y:S02]  /*01f0*/  USHF.L.U32 UR6, UR6, 0x1, URZ ;  /* 0x0000000106067899 */ /* 0x000fe4000800063f */
[----:B0-----:R-:W-:Y:S02]  /*0200*/  ULEA UR8, UR8, UR4, 0x18 ;  /* 0x0000000408087291 */ /* 0x001fe4000f8ec03f */
[----:B------:R-:W-:-:S04]  /*0210*/  UIADD3 UR4, -UR5, 0x100000, URZ ;  /* 0x0010000005047890 */ /* 0x000fc8000fffe13f */
[----:B------:R-:W-:Y:S02]  /*0220*/  USHF.L.U32 UR5, UR4, 0xb, URZ ;  /* 0x0000000b04057899 */ /* 0x000fe4000800063f */
[----:B------:R-:W-:Y:S01]  /*0230*/  USHF.L.U32 UR4, UR4, 0x1, URZ ;  /* 0x0000000104047899 */ /* 0x000fe2000800063f */
[----:B------:R-:W0:Y:S11]  /*0240*/  FENCE.VIEW.ASYNC.S ;  /* 0x00000000000073c6 */ /* 0x000e360000000000 */
[----:B0-----:R0:W1:Y:S01]  /*0250*/  SYNCS.EXCH.64 URZ, [UR8], UR4 ;  /* 0x00000004083f75b2 */ /* 0x0010620008000100 */
[----:B------:R0:W2:Y:S01]  /*0260*/  SYNCS.EXCH.64 URZ, [UR8+0x190], UR6 ;  /* 0x00019006083f75b2 */ /* 0x0000a20008000100 */
[----:B------:R0:W3:Y:S01]  /*0270*/  SYNCS.EXCH.64 URZ, [UR8+0x8], UR4 ;  /* 0x00000804083f75b2 */ /* 0x0000e20008000100 */
[----:B------:R0:W4:Y:S01]  /*0280*/  SYNCS.EXCH.64 URZ, [UR8+0x198], UR6 ;  /* 0x00019806083f75b2 */ /* 0x0001220008000100 */
[----:B------:R0:W0:Y:S01]  /*0290*/  SYNCS.EXCH.64 URZ, [UR8+0x10], UR4 ;  /* 0x00001004083f75b2 */ /* 0x0000220008000100 */
        /* <DEDUP_REMOVED lines=95> */
[----:B-1234-:R-:W-:Y:S01]  /*0890*/  NOP ;  /* 0x0000000000007918 */ /* 0x01efe20000000000 */
.L_x_3:
[----:B0-----:R-:W-:Y:S05]  /*08a0*/  BSYNC B0 ;  /* 0x0000000000007941 */ /* 0x001fea0003800000 */
.L_x_2:
[----:B------:R-:W0:Y:S01]  /*08b0*/  SHFL.IDX PT, R7, R0, RZ, 0x1f ;  /* 0x00001fff00077589 */ /* 0x000e2200000e0000 */
[----:B------:R-:W-:Y:S01]  /*08c0*/  ELECT P0, URZ, PT ;  /* 0x00000000003f782f */ /* 0x000fe20003800000 */
[----:B------:R-:W-:Y:S01]  /*08d0*/  NOP ;  /* 0x0000000000007918 */ /* 0x000fe20000000000 */
[----:B------:R-:W-:Y:S01]  /*08e0*/  ELECT P1, URZ, PT ;  /* 0x00000000003f782f */ /* 0x000fe20003820000 */
[----:B------:R1:W2:Y:S01]  /*08f0*/  SHFL.IDX PT, R5, R0, RZ, 0x1f ;  /* 0x00001fff00057589 */ /* 0x0002a200000e0000 */
[----:B------:R-:W-:Y:S01]  /*0900*/  UMOV UR4, 0x20 ;  /* 0x0000002000047882 */ /* 0x000fe20000000000 */
[----:B------:R-:W-:Y:S01]  /*0910*/  UMOV UR11, 0x80 ;  /* 0x00000080000b7882 */ /* 0x000fe20000000000 */
[----:B------:R-:W-:Y:S01]  /*0920*/  NOP ;  /* 0x0000000000007918 */ /* 0x000fe20000000000 */
[----:B------:R-:W3:Y:S01]  /*0930*/  SHFL.IDX PT, R4, R4, RZ, 0x1f ;  /* 0x00001fff04047589 */ /* 0x000ee200000e0000 */
[C---:B------:R-:W-:Y:S01]  /*0940*/  VIADD R33, R6.reuse, 0xffffffff ;  /* 0xffffffff06217836 */ /* 0x040fe20000000000 */
[----:B------:R-:W-:Y:S01]  /*0950*/  ULDC.64 UR22, c[0x0][0x208] ;  /* 0x0000820000167ab9 */ /* 0x000fe20000000a00 */
[----:B------:R-:W-:-:S02]  /*0960*/  ISETP.NE.AND P3, PT, R6, RZ, PT ;  /* 0x000000ff0600720c */ /* 0x000fc40003f65270 */
[----:B-1----:R-:W-:Y:S02]  /*0970*/  SHF.R.S32.HI R0, RZ, 0x1f, R3 ;  /* 0x0000001fff007819 */ /* 0x002fe40000011403 */
[----:B------:R-:W-:Y:S02]  /*0980*/  ISETP.GE.U32.AND P2, PT, R33, 0x2, PT ;  /* 0x000000022100780c */ /* 0x000fe40003f46070 */
[----:B------:R-:W-:-:S04]  /*0990*/  LEA.HI R0, R0, R3, RZ, 0x7 ;  /* 0x0000000300007211 */ /* 0x000fc800078f38ff */
[----:B------:R-:W-:Y:S02]  /*09a0*/  LOP3.LUT R0, R0, 0xffffff80, RZ, 0xc0, !PT ;  /* 0xffffff8000007812 */ /* 0x000fe400078ec0ff */
[----:B0-----:R-:W-:Y:S02]  /*09b0*/  ISETP.NE.OR P0, PT, R7, RZ, !P0 ;  /* 0x000000ff0700720c */ /* 0x001fe40004705670 */
[----:B--2---:R-:W-:Y:S02]  /*09c0*/  ISETP.NE.OR P1, PT, R5, RZ, !P1 ;  /* 0x000000ff0500720c */ /* 0x004fe40004f25670 */
[----:B------:R-:W-:Y:S02]  /*09d0*/  SHF.R.S32.HI R5, RZ, 0x1f, R2 ;  /* 0x0000001fff057819 */ /* 0x000fe40000011402 */
[----:B---3--:R-:W-:Y:S02]  /*09e0*/  R2UR UR17, R4 ;  /* 0x00000000041172ca */ /* 0x008fe400000e0000 */
[----:B------:R-:W-:-:S05]  /*09f0*/  LEA.HI R5, R5, R2, RZ, 0x2 ;  /* 0x0000000205057211 */ /* 0x000fca00078f10ff */
[----:B------:R-:W-:Y:S01]  /*0a00*/  VOTEU.ALL UP0, P0 ;  /* 0x00000000003f7886 */ /* 0x000fe20000000000 */
[----:B------:R-:W-:Y:S01]  /*0a10*/  LOP3.LUT R5, R5, 0xfffffffc, RZ, 0xc0, !PT ;  /* 0xfffffffc05057812 */ /* 0x000fe200078ec0ff */
[----:B------:R-:W-:-:S03]  /*0a20*/  VOTEU.ALL UP1, P1 ;  /* 0x00000000003f7886 */ /* 0x000fc60000820000 */
[----:B------:R-:W0:Y:S01]  /*0a30*/  @!UP0 S2UR UR7, SR_CgaCtaId ;  /* 0x00000000000789c3 */ /* 0x000e220000008800 */
[----:B------:R-:W-:Y:S01]  /*0a40*/  @!UP0 UMOV UR6, 0x400 ;  /* 0x0000040000068882 */ /* 0x000fe20000000000 */
[----:B------:R-:W-:-:S04]  /*0a50*/  @!UP0 UIADD3 UR4, -UR4, 0x100000, URZ ;  /* 0x0010000004048890 */ /* 0x000fc8000fffe13f */
[----:B------:R-:W-:Y:S02]  /*0a60*/  @!UP0 USHF.L.U32 UR5, UR4, 0xb, URZ ;  /* 0x0000000b04058899 */ /* 0x000fe4000800063f */
[----:B------:R-:W-:Y:S01]  /*0a70*/  @!UP0 USHF.L.U32 UR4, UR4, 0x1, URZ ;  /* 0x0000000104048899 */ /* 0x000fe2000800063f */
[----:B------:R-:W-:Y:S01]  /*0a80*/  IMAD.IADD R20, R2, 0x1, -R5 ;  /* 0x0000000102147824 */ /* 0x000fe200078e0a05 */
[----:B------:R-:W-:Y:S01]  /*0a90*/  @!UP1 UMOV UR9, 0x400 ;  /* 0x0000040000099882 */ /* 0x000fe20000000000 */
[----:B------:R-:W-:Y:S01]  /*0aa0*/  VOTEU.ALL UP2, P1 ;  /* 0x00000000003f7886 */ /* 0x000fe20000840000 */
[----:B------:R-:W-:Y:S01]  /*0ab0*/  VOTEU.ALL UP3, P1 ;  /* 0x00000000003f7886 */ /* 0x000fe20000860000 */
[----:B------:R-:W-:Y:S01]  /*0ac0*/  VOTEU.ALL UP4, P1 ;  /* 0x00000000003f7886 */ /* 0x000fe20000880000 */
[----:B------:R-:W1:Y:S01]  /*0ad0*/  @!UP1 S2UR UR10, SR_CgaCtaId ;  /* 0x00000000000a99c3 */ /* 0x000e620000008800 */
[----:B------:R-:W-:Y:S01]  /*0ae0*/  VOTEU.ALL UP5, P1 ;  /* 0x00000000003f7886 */ /* 0x000fe200008a0000 */
[----:B------:R-:W-:Y:S01]  /*0af0*/  IMAD.IADD R2, R3, 0x1, -R0 ;  /* 0x0000000103027824 */ /* 0x000fe200078e0a00 */
[----:B0-----:R-:W-:-:S02]  /*0b00*/  @!UP0 ULEA UR8, UR7, UR6, 0x18 ;  /* 0x0000000607088291 */ /* 0x001fc4000f8ec03f */
[----:B------:R-:W-:-:S04]  /*0b10*/  @!UP1 UIADD3 UR6, -UR11, 0x100000, URZ ;  /* 0x001000000b069890 */ /* 0x000fc8000fffe13f */
[----:B------:R-:W-:Y:S02]  /*0b20*/  @!UP1 USHF.L.U32 UR7, UR6, 0xb, URZ ;  /* 0x0000000b06079899 */ /* 0x000fe4000800063f */
[----:B------:R-:W-:Y:S01]  /*0b30*/  @!UP1 USHF.L.U32 UR6, UR6, 0x1, URZ ;  /* 0x0000000106069899 */ /* 0x000fe2000800063f */
[----:B------:R-:W-:Y:S01]  /*0b40*/  VOTEU.ALL UP0, P0 ;  /* 0x00000000003f7886 */ /* 0x000fe20000000000 */
[----:B-1----:R-:W-:Y:S01]  /*0b50*/  @!UP1 ULEA UR9, UR10, UR9, 0x18 ;  /* 0x000000090a099291 */ /* 0x002fe2000f8ec03f */
[----:B------:R-:W-:Y:S02]  /*0b60*/  VOTEU.ALL UP1, P0 ;  /* 0x00000000003f7886 */ /* 0x000fe40000020000 */
[----:B------:R-:W-:Y:S01]  /*0b70*/  ULDC.64 UR10, c[0x0][0x598] ;  /* 0x00016600000a7ab9 */ /* 0x000fe20000000a00 */
[----:B------:R-:W-:Y:S01]  /*0b80*/  ISETP.NE.AND P0, PT, R20, 0x3, PT ;  /* 0x000000031400780c */ /* 0x000fe20003f05270 */
[----:B------:R-:W0:Y:S02]  /*0b90*/  FENCE.VIEW.ASYNC.S ;  /* 0x00000000000073c6 */ /* 0x000e240000000000 */
[----:B0-----:R0:W1:Y:S01]  /*0ba0*/  @!UP0 SYNCS.EXCH.64 URZ, [UR8+0x350], UR4 ;  /* 0x00035004083f85b2 */ /* 0x0010620008000100 */
[----:B------:R-:W-:-:S02]  /*0bb0*/  ISETP.NE.U32.AND P1, PT, RZ, UR10, PT ;  /* 0x0000000aff007c0c */ /* 0x000fc4000bf25070 */
[----:B------:R-:W-:Y:S02]  /*0bc0*/  ISETP.EQ.OR P0, PT, R20, RZ, !P0 ;  /* 0x000000ff1400720c */ /* 0x000fe40004702670 */
[----:B------:R-:W-:Y:S02]  /*0bd0*/  ISETP.NE.AND.EX P1, PT, RZ, UR11, PT, P1 ;  /* 0x0000000bff007c0c */ /* 0x000fe4000bf25310 */
[----:B------:R-:W-:-:S04]  /*0be0*/  ISETP.EQ.AND P0, PT, R6, RZ, P0 ;  /* 0x000000ff0600720c */ /* 0x000fc80000702270 */
[----:B------:R-:W-:-:S04]  /*0bf0*/  SEL R4, RZ, 0x1, !P0 ;  /* 0x00000001ff047807 */ /* 0x000fc80004000000 */
[----:B------:R-:W-:Y:S01]  /*0c00*/  SEL R0, R4, 0x2, P2 ;  /* 0x0000000204007807 */ /* 0x000fe20001000000 */
[----:B------:R0:W1:Y:S01]  /*0c10*/  @!UP1 SYNCS.EXCH.64 URZ, [UR8+0x358], UR4 ;  /* 0x00035804083f95b2 */ /* 0x0000620008000100 */
[----:B------:R-:W-:Y:S01]  /*0c20*/  NOP ;  /* 0x0000000000007918 */ /* 0x000fe20000000000 */
[----:B------:R0:W1:Y:S01]  /*0c30*/  @!UP2 SYNCS.EXCH.64 URZ, [UR9+0x330], UR6 ;  /* 0x00033006093fa5b2 */ /* 0x0000620008000100 */
[----:B------:R0:W1:Y:S01]  /*0c40*/  @!UP3 SYNCS.EXCH.64 URZ, [UR9+0x338], UR6 ;  /* 0x00033806093fb5b2 */ /* 0x0000620008000100 */
[----:B------:R0:W1:Y:S01]  /*0c50*/  @!UP4 SYNCS.EXCH.64 URZ, [UR9+0x340], UR6 ;  /* 0x00034006093fc5b2 */ /* 0x0000620008000100 */
[----:B------:R0:W1:Y:S01]  /*0c60*/  @!UP5 SYNCS.EXCH.64 URZ, [UR9+0x348], UR6 ;  /* 0x00034806093fd5b2 */ /* 0x0000620008000100 */
[----:B------:R-:W-:Y:S01]  /*0c70*/  NOP ;  /* 0x0000000000007918 */ /* 0x000fe20000000000 */
[----:B-1----:R-:W-:Y:S06]  /*0c80*/  BAR.SYNC.DEFER_BLOCKING 0x0 ;  /* 0x0000000000007b1d */ /* 0x002fec0000010000 */
[----:B0-----:R-:W-:Y:S05]  /*0c90*/  @!P1 BRA `(.L_x_4) ;  /* 0x00000000001c9947 */ /* 0x001fea0003800000 */
[----:B------:R-:W0:Y:S02]  /*0ca0*/  LDC.64 R4, c[0x0][0x598] ;  /* 0x00016600ff047b82 */ /* 0x000e240000000a00 */
[----:B0-----:R-:W2:Y:S02]  /*0cb0*/  LDG.E.64 R4, desc[UR22][R4.64] ;  /* 0x0000001604047981 */ /* 0x001ea4000c1e1b00 */
[----:B--2---:R-:W-:-:S04]  /*0cc0*/  ISETP.NE.U32.AND P0, PT, R4, RZ, PT ;  /* 0x000000ff0400720c */ /* 0x004fc80003f05070 */
[----:B------:R-:W-:-:S13]  /*0cd0*/  ISETP.NE.AND.EX P0, PT, R5, RZ, PT, P0 ;  /* 0x000000ff0500720c */ /* 0x000fda0003f05300 */
[----:B------:R-:W-:Y:S05]  /*0ce0*/  @!P0 BRA `(.L_x_4) ;  /* 0x0000000000088947 */ /* 0x000fea0003800000 */
[----:B------:R2:W5:Y:S01]  /*0cf0*/  LD.E R11, desc[UR22][R4.64] ;  /* 0x00000016040b7980 */ /* 0x000562000c101900 */
[----:B------:R-:W-:Y:S05]  /*0d00*/  BRA `(.L_x_5) ;  /* 0x0000000000207947 */ /* 0x000fea0003800000 */
.L_x_4:
[----:B------:R-:W-:Y:S02]  /*0d10*/  ULDC.64 UR4, c[0x0][0x588] ;  /* 0x0001620000047ab9 */ /* 0x000fe40000000a00 */
[----:B------:R-:W-:-:S04]  /*0d20*/  ISETP.NE.U32.AND P0, PT, RZ, UR4, PT ;  /* 0x00000004ff007c0c */ /* 0x000fc8000bf05070 */
[----:B------:R-:W-:-:S13]  /*0d30*/  ISETP.NE.AND.EX P0, PT, RZ, UR5, PT, P0 ;  /* 0x00000005ff007c0c */ /* 0x000fda000bf05300 */
[----:B------:R-:W-:Y:S05]  /*0d40*/  @!P0 BRA `(.L_x_6) ;  /* 0x00000000000c8947 */ /* 0x000fea0003800000 */
[----:B------:R-:W0:Y:S02]  /*0d50*/  LDC.64 R4, c[0x0][0x588] ;  /* 0x00016200ff047b82 */ /* 0x000e240000000a00 */
[----:B0-----:R0:W5:Y:S01]  /*0d60*/  LDG.E R11, desc[UR22][R4.64] ;  /* 0x00000016040b7981 */ /* 0x001162000c1e1900 */
[----:B------:R-:W-:Y:S05]  /*0d70*/  BRA `(.L_x_5) ;  /* 0x0000000000047947 */ /* 0x000fea0003800000 */
.L_x_6:
[----:B------:R-:W1:Y:S02]  /*0d80*/  LDC R11, c[0x0][0x580] ;  /* 0x00016000ff0b7b82 */ /* 0x000e640000000800 */
.L_x_5:
[----:B------:R-:W-:Y:S02]  /*0d90*/  ULDC.64 UR4, c[0x0][0x5a0] ;  /* 0x0001680000047ab9 */ /* 0x000fe40000000a00 */
[----:B------:R-:W-:-:S04]  /*0da0*/  ISETP.NE.U32.AND P0, PT, RZ, UR4, PT ;  /* 0x00000004ff007c0c */ /* 0x000fc8000bf05070 */
[----:B------:R-:W-:-:S13]  /*0db0*/  ISETP.NE.AND.EX P0, PT, RZ, UR5, PT, P0 ;  /* 0x00000005ff007c0c */ /* 0x000fda000bf05300 */
[----:B------:R-:W-:Y:S05]  /*0dc0*/  @!P0 BRA `(.L_x_7) ;  /* 0x00000000001c8947 */ /* 0x000fea0003800000 */
[----:B0-2---:R-:W0:Y:S02]  /*0dd0*/  LDC.64 R4, c[0x0][0x5a0] ;  /* 0x00016800ff047b82 */ /* 0x005e240000000a00 */
[----:B0-----:R-:W2:Y:S02]  /*0de0*/  LDG.E.64 R4, desc[UR22][R4.64] ;  /* 0x0000001604047981 */ /* 0x001ea4000c1e1b00 */
[----:B--2---:R-:W-:-:S04]  /*0df0*/  ISETP.NE.U32.AND P0, PT, R4, RZ, PT ;  /* 0x000000ff0400720c */ /* 0x004fc80003f05070 */
[----:B------:R-:W-:-:S13]  /*0e00*/  ISETP.NE.AND.EX P0, PT, R5, RZ, PT, P0 ;  /* 0x000000ff0500720c */ /* 0x000fda0003f05300 */
[----:B------:R-:W-:Y:S05]  /*0e10*/  @!P0 BRA `(.L_x_7) ;  /* 0x0000000000088947 */ /* 0x000fea0003800000 */
[----:B------:R0:W5:Y:S01]  /*0e20*/  LD.E R12, desc[UR22][R4.64] ;  /* 0x00000016040c7980 */ /* 0x000162000c101900 */
[----:B------:R-:W-:Y:S05]  /*0e30*/  BRA `(.L_x_8) ;  /* 0x0000000000207947 */ /* 0x000fea0003800000 */
.L_x_7:
[----:B------:R-:W-:Y:S02]  /*0e40*/  ULDC.64 UR4, c[0x0][0x590] ;  /* 0x0001640000047ab9 */ /* 0x000fe40000000a00 */
[----:B------:R-:W-:-:S04]  /*0e50*/  ISETP.NE.U32.AND P0, PT, RZ, UR4, PT ;  /* 0x00000004ff007c0c */ /* 0x000fc8000bf05070 */
[----:B------:R-:W-:-:S13]  /*0e60*/  ISETP.NE.AND.EX P0, PT, RZ, UR5, PT, P0 ;  /* 0x00000005ff007c0c */ /* 0x000fda000bf05300 */
[----:B------:R-:W-:Y:S05]  /*0e70*/  @!P0 BRA `(.L_x_9) ;  /* 0x00000000000c8947 */ /* 0x000fea0003800000 */
[----:B------:R-:W3:Y:S02]  /*0e80*/  LDC.64 R12, c[0x0][0x590] ;  /* 0x00016400ff0c7b82 */ /* 0x000ee40000000a00 */
[----:B---3--:R4:W5:Y:S01]  /*0e90*/  LDG.E R12, desc[UR22][R12.64] ;  /* 0x000000160c0c7981 */ /* 0x008962000c1e1900 */
[----:B------:R-:W-:Y:S05]  /*0ea0*/  BRA `(.L_x_8) ;  /* 0x0000000000047947 */ /* 0x000fea0003800000 */
.L_x_9:
[----:B------:R-:W3:Y:S02]  /*0eb0*/  LDC R12, c[0x0][0x584] ;  /* 0x00016100ff0c7b82 */ /* 0x000ee40000000800 */
.L_x_8:
[----:B0-2---:R-:W0:Y:S01]  /*0ec0*/  LDC R4, c[0x0][0x65c] ;  /* 0x00019700ff047b82 */ /* 0x005e220000000800 */
[----:B------:R-:W2:Y:S01]  /*0ed0*/  S2R R21, SR_CTAID.Y ;  /* 0x0000000000157919 */ /* 0x000ea20000002600 */
[----:B------:R-:W-:Y:S01]  /*0ee0*/  ULDC UR8, c[0x0][0x28c] ;  /* 0x0000a30000087ab9 */ /* 0x000fe20000000800 */
[----:B------:R-:W-:Y:S01]  /*0ef0*/  ISETP.NE.AND P0, PT, R6, 0x2, PT ;  /* 0x000000020600780c */ /* 0x000fe20003f05270 */
[----:B------:R-:W-:Y:S01]  /*0f00*/  UIADD3 UR8, UR8, 0x3f, URZ ;  /* 0x0000003f08087890 */ /* 0x000fe2000fffe03f */
[----:B------:R-:W1:Y:S01]  /*0f10*/  S2R R16, SR_CTAID.X ;  /* 0x0000000000107919 */ /* 0x000e620000002500 */
[----:B------:R-:W-:Y:S01]  /*0f20*/  IMAD.MOV.U32 R17, RZ, RZ, RZ ;  /* 0x000000ffff117224 */ /* 0x000fe200078e00ff */
[----:B------:R-:W-:Y:S01]  /*0f30*/  UMOV UR5, URZ ;  /* 0x0000003f00057c82 */ /* 0x000fe20008000000 */
[----:B------:R-:W-:Y:S01]  /*0f40*/  USHF.R.S32.HI UR9, URZ, 0x1f, UR8 ;  /* 0x0000001f3f097899 */ /* 0x000fe20008011408 */
[----:B------:R-:W-:-:S03]  /*0f50*/  UMOV UR4, URZ ;  /* 0x0000003f00047c82 */ /* 0x000fc60008000000 */
[----:B------:R-:W-:-:S04]  /*0f60*/  ULEA.HI UR9, UR9, UR8, URZ, 0x6 ;  /* 0x0000000809097291 */ /* 0x000fc8000f8f303f */
[----:B------:R-:W-:Y:S01]  /*0f70*/  USHF.R.S32.HI UR13, URZ, 0x6, UR9 ;  /* 0x000000063f0d7899 */ /* 0x000fe20008011409 */
[----:B0-----:R-:W-:-:S13]  /*0f80*/  ISETP.NE.AND P2, PT, R4, 0x1, PT ;  /* 0x000000010400780c */ /* 0x001fda0003f45270 */
[----:B------:R-:W1:Y:S01]  /*0f90*/  @P2 LDC R9, c[0x0][0x10] ;  /* 0x00000400ff092b82 */ /* 0x000e620000000800 */
[----:B--2---:R-:W-:Y:S02]  /*0fa0*/  @P2 IMAD.MOV.U32 R4, RZ, RZ, R21 ;  /* 0x000000ffff042224 */ /* 0x004fe400078e0015 */
[----:B------:R-:W-:-:S05]  /*0fb0*/  @P2 IMAD.MOV.U32 R5, RZ, RZ, RZ ;  /* 0x000000ffff052224 */ /* 0x000fca00078e00ff */
[----:B------:R-:W0:Y:S01]  /*0fc0*/  @!P2 LDC R7, c[0x0][0xc] ;  /* 0x00000300ff07ab82 */ /* 0x000e220000000800 */
[----:B------:R-:W-:Y:S01]  /*0fd0*/  ULDC UR6, c[0x0][0xc] ;  /* 0x0000030000067ab9 */ /* 0x000fe20000000800 */
[----:B------:R-:W-:Y:S02]  /*0fe0*/  ULDC UR7, c[0x0][0x10] ;  /* 0x0000040000077ab9 */ /* 0x000fe40000000800 */
[----:B------:R-:W-:-:S04]  /*0ff0*/  UIMAD.WIDE.U32 UR6, UR6, UR7, URZ ;  /* 0x00000007060672a5 */ /* 0x000fc8000f8e003f */
[----:B------:R-:W4:Y:S01]  /*1000*/  LDC R10, c[0x0][0x14] ;  /* 0x00000500ff0a7b82 */ /* 0x000f220000000800 */
[----:B-1----:R-:W-:-:S04]  /*1010*/  @P2 IMAD.WIDE.U32 R8, R16, R9, R4 ;  /* 0x0000000910082225 */ /* 0x002fc800078e0004 */
[----:B------:R-:W-:-:S04]  /*1020*/  @P2 IMAD.MOV.U32 R5, RZ, RZ, RZ ;  /* 0x000000ffff052224 */ /* 0x000fc800078e00ff */
[----:B------:R-:W-:Y:S02]  /*1030*/  @P2 IMAD.IADD R9, R9, 0x1, R5 ;  /* 0x0000000109092824 */ /* 0x000fe400078e0205 */
[----:B0-----:R-:W-:-:S04]  /*1040*/  @!P2 IMAD.WIDE.U32 R4, R7, R21, R16 ;  /* 0x000000150704a225 */ /* 0x001fc800078e0010 */
[----:B------:R-:W-:Y:S02]  /*1050*/  @!P2 IMAD.MOV.U32 R8, RZ, RZ, R4 ;  /* 0x000000ffff08a224 */ /* 0x000fe400078e0004 */
[C---:B----4-:R-:W-:Y:S02]  /*1060*/  IMAD R13, R10.reuse, UR7, RZ ;  /* 0x000000070a0d7c24 */ /* 0x050fe4000f8e02ff */
[----:B------:R-:W-:Y:S01]  /*1070*/  IMAD.WIDE.U32 R6, R10, UR6, RZ ;  /* 0x000000060a067c25 */ /* 0x000fe2000f8e00ff */
[----:B------:R-:W-:-:S03]  /*1080*/  ULDC.64 UR6, c[0x0][0x650] ;  /* 0x0001940000067ab9 */ /* 0x000fc60000000a00 */
[----:B------:R-:W-:Y:S02]  /*1090*/  @!P2 IMAD.MOV.U32 R9, RZ, RZ, R5 ;  /* 0x000000ffff09a224 */ /* 0x000fe400078e0005 */
[----:B------:R-:W-:Y:S01]  /*10a0*/  IMAD.IADD R10, R7, 0x1, R13 ;  /* 0x00000001070a7824 */ /* 0x000fe200078e020d */
[----:B------:R-:W-:Y:S06]  /*10b0*/  @P0 BRA `(.L_x_10) ;  /* 0x0000000000200947 */ /* 0x000fec0003800000 */
[----:B------:R-:W-:Y:S01]  /*10c0*/  UISETP.GE.U32.AND UP0, UPT, UR13, 0x32, UPT ;  /* 0x000000320d00788c */ /* 0x000fe2000bf06070 */
[----:B------:R-:W-:Y:S01]  /*10d0*/  IADD3 R8, P0, R8, R6, RZ ;  /* 0x0000000608087210 */ /* 0x000fe20007f1e0ff */
[----:B------:R-:W-:-:S04]  /*10e0*/  UIMAD.WIDE.U32 UR4, UR13, 0x51eb851f, URZ ;  /* 0x51eb851f0d0478a5 */ /* 0x000fc8000f8e003f */
[----:B------:R-:W-:Y:S01]  /*10f0*/  USHF.R.U32.HI UR5, URZ, 0x4, UR5 ;  /* 0x000000043f057899 */ /* 0x000fe20008011605 */
[----:B------:R-:W-:Y:S02]  /*1100*/  IMAD.X R9, R10, 0x1, R9, P0 ;  /* 0x000000010a097824 */ /* 0x000fe400000e0609 */
[----:B------:R-:W-:Y:S02]  /*1110*/  UMOV UR4, URZ ;  /* 0x0000003f00047c82 */ /* 0x000fe40008000000 */
[----:B------:R-:W-:Y:S02]  /*1120*/  @UP0 ULOP3.LUT UR4, UR5, 0x1, URZ, 0xc0, !UPT ;  /* 0x0000000105040892 */ /* 0x000fe4000f8ec03f */
[----:B------:R-:W-:-:S12]  /*1130*/  UIMAD UR5, UR5, -0x32, UR13 ;  /* 0xffffffce050578a4 */ /* 0x000fd8000f8e020d */
.L_x_10:
[----:B------:R-:W-:Y:S01]  /*1140*/  ISETP.GE.U32.AND P0, PT, R8, UR6, PT ;  /* 0x0000000608007c0c */ /* 0x000fe2000bf06070 */
[----:B------:R-:W-:Y:S01]  /*1150*/  IMAD.MOV.U32 R5, RZ, RZ, -0x1 ;  /* 0xffffffffff057424 */ /* 0x000fe200078e00ff */
[----:B------:R-:W-:Y:S01]  /*1160*/  PRMT R13, RZ, 0x7610, R13 ;  /* 0x00007610ff0d7816 */ /* 0x000fe2000000000d */
[----:B------:R-:W-:Y:S01]  /*1170*/  IMAD.MOV.U32 R14, RZ, RZ, -0x1 ;  /* 0xffffffffff0e7424 */ /* 0x000fe200078e00ff */
[----:B------:R-:W-:Y:S01]  /*1180*/  ISETP.GE.U32.AND.EX P0, PT, R9, UR7, PT, P0 ;  /* 0x0000000709007c0c */ /* 0x000fe2000bf06100 */
[----:B------:R-:W-:-:S12]  /*1190*/  IMAD.MOV.U32 R4, RZ, RZ, -0x1 ;  /* 0xffffffffff047424 */ /* 0x000fd800078e00ff */
[----:B------:R-:W-:Y:S05]  /*11a0*/  @P0 BRA `(.L_x_11) ;  /* 0x00000004005c0947 */ /* 0x000fea0003800000 */
[----:B------:R-:W0:Y:S01]  /*11b0*/  LDC.64 R24, c[0x0][0x628] ;  /* 0x00018a00ff187b82 */ /* 0x000e220000000a00 */
[----:B------:R-:W-:Y:S02]  /*11c0*/  IMAD.MOV.U32 R4, RZ, RZ, R8 ;  /* 0x000000ffff047224 */ /* 0x000fe400078e0008 */
[----:B------:R-:W-:-:S05]  /*11d0*/  IMAD.MOV.U32 R5, RZ, RZ, R9 ;  /* 0x000000ffff057224 */ /* 0x000fca00078e0009 */
[----:B------:R-:W1:Y:S08]  /*11e0*/  LDC R22, c[0x0][0x630] ;  /* 0x00018c00ff167b82 */ /* 0x000e700000000800 */
[----:B------:R-:W2:Y:S01]  /*11f0*/  LDC.64 R26, c[0x0][0x620] ;  /* 0x00018800ff1a7b82 */ /* 0x000ea20000000a00 */
[----:B0-----:R-:W-:-:S04]  /*1200*/  ISETP.NE.U32.AND P0, PT, R24, RZ, PT ;  /* 0x000000ff1800720c */ /* 0x001fc80003f05070 */
[----:B------:R-:W-:-:S13]  /*1210*/  ISETP.NE.AND.EX P0, PT, R25, RZ, PT, P0 ;  /* 0x000000ff1900720c */ /* 0x000fda0003f05300 */
[----:B-12---:R-:W-:Y:S05]  /*1220*/  @!P0 BRA `(.L_x_12) ;  /* 0x0000000000288947 */ /* 0x006fea0003800000 */
[----:B------:R-:W0:Y:S02]  /*1230*/  LDC R13, c[0x0][0x634] ;  /* 0x00018d00ff0d7b82 */ /* 0x000e240000000800 */
[----:B0-----:R-:W-:-:S05]  /*1240*/  IADD3 R13, P0, R8, R13, RZ ;  /* 0x0000000d080d7210 */ /* 0x001fca0007f1e0ff */
[----:B------:R-:W-:-:S04]  /*1250*/  IMAD.X R23, RZ, RZ, R9, P0 ;  /* 0x000000ffff177224 */ /* 0x000fc800000e0609 */
[----:B------:R-:W-:-:S04]  /*1260*/  IMAD.WIDE.U32 R4, R23, R24, RZ ;  /* 0x0000001817047225 */ /* 0x000fc800078e00ff */
[----:B------:R-:W-:-:S04]  /*1270*/  IMAD.WIDE.U32 R14, P0, R13, R25, R4 ;  /* 0x000000190d0e7225 */ /* 0x000fc80007800004 */
[----:B------:R-:W-:-:S04]  /*1280*/  IMAD.WIDE.U32 R4, R13, R24, RZ ;  /* 0x000000180d047225 */ /* 0x000fc800078e00ff */
[----:B------:R-:W-:Y:S01]  /*1290*/  IMAD.X R19, RZ, RZ, RZ, P0 ;  /* 0x000000ffff137224 */ /* 0x000fe200000e06ff */
[----:B------:R-:W-:Y:S01]  /*12a0*/  IADD3 RZ, P0, R5, R14, RZ ;  /* 0x0000000e05ff7210 */ /* 0x000fe20007f1e0ff */
[----:B------:R-:W-:-:S04]  /*12b0*/  IMAD.MOV.U32 R18, RZ, RZ, R15 ;  /* 0x000000ffff127224 */ /* 0x000fc800078e000f */
[----:B------:R-:W-:-:S08]  /*12c0*/  IMAD.WIDE.U32.X R4, R23, R25, R18, P0 ;  /* 0x0000001917047225 */ /* 0x000fd000000e0412 */
.L_x_12:
[--C-:B------:R-:W-:Y:S01]  /*12d0*/  SHF.R.U64 R32, R4, R22, R5.reuse ;  /* 0x0000001604207219 */ /* 0x100fe20000001205 */
[----:B------:R-:W0:Y:S01]  /*12e0*/  LDC.64 R28, c[0x0][0x640] ;  /* 0x00019000ff1c7b82 */ /* 0x000e220000000a00 */
[----:B------:R-:W-:Y:S01]  /*12f0*/  I2FP.F32.U32 R4, R16 ;  /* 0x0000001000047245 */ /* 0x000fe20000201000 */
[----:B------:R-:W-:Y:S01]  /*1300*/  ULDC UR6, c[0x0][0x150] ;  /* 0x0000540000067ab9 */ /* 0x000fe20000000800 */
[----:B------:R-:W-:Y:S02]  /*1310*/  SHF.R.U32.HI R5, RZ, R22, R5 ;  /* 0x00000016ff057219 */ /* 0x000fe40000011605 */
[----:B------:R-:W-:Y:S01]  /*1320*/  IADD3 R17, P0, RZ, -R32, RZ ;  /* 0x80000020ff117210 */ /* 0x000fe20007f1e0ff */
[----:B------:R-:W-:Y:S01]  /*1330*/  FMUL R13, R4, UR6 ;  /* 0x00000006040d7c20 */ /* 0x000fe20008400000 */
[----:B------:R-:W-:Y:S01]  /*1340*/  ULDC UR6, c[0x0][0x154] ;  /* 0x0000550000067ab9 */ /* 0x000fe20000000800 */
[----:B------:R-:W1:Y:S02]  /*1350*/  LDC R18, c[0x0][0x618] ;  /* 0x00018600ff127b82 */ /* 0x000e640000000800 */
[----:B------:R-:W-:-:S02]  /*1360*/  IMAD.X R19, RZ, RZ, ~R5, P0 ;  /* 0x000000ffff137224 */ /* 0x000fc400000e0e05 */
[----:B------:R-:W2:Y:S01]  /*1370*/  F2I.U32.TRUNC.NTZ R13, R13 ;  /* 0x0000000d000d7305 */ /* 0x000ea2000020f000 */
[----:B------:R-:W-:-:S03]  /*1380*/  IMAD.WIDE.U32 R4, R17, R26, R8 ;  /* 0x0000001a11047225 */ /* 0x000fc600078e0008 */
[----:B------:R-:W4:Y:S01]  /*1390*/  LDC R15, c[0x0][0x144] ;  /* 0x00005100ff0f7b82 */ /* 0x000f220000000800 */
[----:B------:R-:W-:-:S04]  /*13a0*/  IMAD R14, R19, R26, RZ ;  /* 0x0000001a130e7224 */ /* 0x000fc800078e02ff */
[----:B------:R-:W-:-:S03]  /*13b0*/  IMAD R17, R17, R27, R14 ;  /* 0x0000001b11117224 */ /* 0x000fc600078e020e */
[----:B------:R-:W3:Y:S01]  /*13c0*/  LDC R22, c[0x0][0x608] ;  /* 0x00018200ff167b82 */ /* 0x000ee20000000800 */
[----:B------:R-:W-:Y:S01]  /*13d0*/  IMAD.IADD R17, R5, 0x1, R17 ;  /* 0x0000000105117824 */ /* 0x000fe200078e0211 */
[----:B0-----:R-:W-:Y:S01]  /*13e0*/  ISETP.NE.U32.AND P0, PT, R28, RZ, PT ;  /* 0x000000ff1c00720c */ /* 0x001fe20003f05070 */
[----:B--2---:R-:W-:-:S03]  /*13f0*/  IMAD.MOV R5, RZ, RZ, -R13 ;  /* 0x000000ffff057224 */ /* 0x004fc600078e0a0d */
[----:B------:R-:W-:Y:S02]  /*1400*/  ISETP.NE.AND.EX P0, PT, R29, RZ, PT, P0 ;  /* 0x000000ff1d00720c */ /* 0x000fe40003f05300 */
[----:B------:R-:W0:Y:S01]  /*1410*/  LDC R19, c[0x0][0x658] ;  /* 0x00019600ff137b82 */ /* 0x000e220000000800 */
[-CC-:B-1----:R-:W-:Y:S02]  /*1420*/  SHF.R.U64 R26, R4, R18.reuse, R17.reuse ;  /* 0x00000012041a7219 */ /* 0x182fe40000001211 */
[----:B------:R-:W-:Y:S02]  /*1430*/  I2FP.F32.U32 R4, R21 ;  /* 0x0000001500047245 */ /* 0x000fe40000201000 */
[----:B------:R-:W-:Y:S01]  /*1440*/  SHF.R.U32.HI R17, RZ, R18, R17 ;  /* 0x00000012ff117219 */ /* 0x000fe20000011611 */
[----:B------:R-:W-:Y:S02]  /*1450*/  IMAD.MOV.U32 R18, RZ, RZ, 0x1 ;  /* 0x00000001ff127424 */ /* 0x000fe400078e00ff */
[----:B------:R-:W1:Y:S01]  /*1460*/  LDC R24, c[0x0][0x148] ;  /* 0x00005200ff187b82 */ /* 0x000e620000000800 */
[----:B----4-:R-:W-:-:S02]  /*1470*/  IMAD R13, R15, R5, R16 ;  /* 0x000000050f0d7224 */ /* 0x010fc400078e0210 */
[----:B------:R-:W-:Y:S01]  /*1480*/  FMUL R5, R4, UR6 ;  /* 0x0000000604057c20 */ /* 0x000fe20008400000 */
[----:B------:R-:W-:-:S04]  /*1490*/  IMAD.MOV.U32 R4, RZ, RZ, -0x1 ;  /* 0xffffffffff047424 */ /* 0x000fc800078e00ff */
[----:B------:R-:W2:Y:S01]  /*14a0*/  LDC R25, c[0x0][0x600] ;  /* 0x00018000ff197b82 */ /* 0x000ea20000000800 */
[-CC-:B---3--:R-:W-:Y:S02]  /*14b0*/  SHF.R.U64 R34, R26, R22.reuse, R17.reuse ;  /* 0x000000161a227219 */ /* 0x188fe40000001211 */
[----:B------:R-:W-:Y:S02]  /*14c0*/  SHF.R.U32.HI R14, RZ, R22, R17 ;  /* 0x00000016ff0e7219 */ /* 0x000fe40000011611 */
[----:B------:R3:W4:Y:S03]  /*14d0*/  F2I.U32.TRUNC.NTZ R22, R5 ;  /* 0x0000000500167305 */ /* 0x000726000020f000 */
[----:B------:R-:W1:Y:S01]  /*14e0*/  LDC R27, c[0x0][0x648] ;  /* 0x00019200ff1b7b82 */ /* 0x000e620000000800 */
[-C--:B0-----:R-:W-:Y:S02]  /*14f0*/  SHF.R.U64 R36, R34, R19.reuse, R14 ;  /* 0x0000001322247219 */ /* 0x081fe4000000120e */
[----:B------:R-:W-:-:S02]  /*1500*/  SHF.L.U32 R4, R4, R19, RZ ;  /* 0x0000001304047219 */ /* 0x000fc400000006ff */
[-C--:B------:R-:W-:Y:S02]  /*1510*/  SHF.R.U32.HI R14, RZ, R19.reuse, R14 ;  /* 0x00000013ff0e7219 */ /* 0x080fe4000001160e */
[----:B------:R-:W-:Y:S01]  /*1520*/  SHF.L.U32 R18, R18, R19, RZ ;  /* 0x0000001312127219 */ /* 0x000fe200000006ff */
[----:B------:R-:W0:Y:S01]  /*1530*/  LDC R31, c[0x0][0x638] ;  /* 0x00018e00ff1f7b82 */ /* 0x000e220000000800 */
[----:B------:R-:W-:Y:S01]  /*1540*/  LOP3.LUT R19, RZ, R4, RZ, 0x33, !PT ;  /* 0x00000004ff137212 */ /* 0x000fe200078e33ff */
[----:B------:R-:W-:Y:S02]  /*1550*/  IMAD.MOV.U32 R4, RZ, RZ, R36 ;  /* 0x000000ffff047224 */ /* 0x000fe400078e0024 */
[----:B---3--:R-:W-:-:S04]  /*1560*/  IMAD.MOV.U32 R5, RZ, RZ, R14 ;  /* 0x000000ffff057224 */ /* 0x008fc800078e000e */
[----:B------:R-:W3:Y:S01]  /*1570*/  LDC R30, c[0x0][0x610] ;  /* 0x00018400ff1e7b82 */ /* 0x000ee20000000800 */
[----:B----4-:R-:W-:Y:S05]  /*1580*/  @!P0 BRA `(.L_x_13) ;  /* 0x0000000000288947 */ /* 0x010fea0003800000 */
[----:B------:R-:W4:Y:S02]  /*1590*/  LDC R17, c[0x0][0x64c] ;  /* 0x00019300ff117b82 */ /* 0x000f240000000800 */
[----:B----4-:R-:W-:-:S05]  /*15a0*/  IADD3 R17, P0, R36, R17, RZ ;  /* 0x0000001124117210 */ /* 0x010fca0007f1e0ff */
        /* <DEDUP_REMOVED lines=8> */
.L_x_13:
[----:B-1----:R-:W-:Y:S01]  /*1630*/  SHF.R.U64 R4, R4, R27, R5 ;  /* 0x0000001b04047219 */ /* 0x002fe20000001205 */
[----:B--2---:R-:W-:Y:S01]  /*1640*/  VIADD R5, R25, 0xffffffff ;  /* 0xffffffff19057836 */ /* 0x004fe20000000000 */
[----:B------:R-:W-:Y:S01]  /*1650*/  LOP3.LUT R19, R34, R19, RZ, 0xc0, !PT ;  /* 0x0000001322137212 */ /* 0x000fe200078ec0ff */
[----:B------:R-:W-:Y:S02]  /*1660*/  IMAD.MOV R22, RZ, RZ, -R22 ;  /* 0x000000ffff167224 */ /* 0x000fe400078e0a16 */
[----:B------:R-:W-:Y:S01]  /*1670*/  IMAD.MOV R14, RZ, RZ, -R4 ;  /* 0x000000ffff0e7224 */ /* 0x000fe200078e0a04 */
[----:B------:R-:W-:Y:S01]  /*1680*/  LOP3.LUT R26, R26, R5, RZ, 0xc0, !PT ;  /* 0x000000051a1a7212 */ /* 0x000fe200078ec0ff */
[----:B------:R-:W-:Y:S02]  /*1690*/  IMAD R18, R18, R4, R19 ;  /* 0x0000000412127224 */ /* 0x000fe400078e0213 */
[----:B------:R-:W-:Y:S02]  /*16a0*/  @P2 IMAD R13, R24, R22, R21 ;  /* 0x00000016180d2224 */ /* 0x000fe400078e0215 */
[----:B0-----:R-:W-:-:S02]  /*16b0*/  IMAD R4, R14, R31, R36 ;  /* 0x0000001f0e047224 */ /* 0x001fc400078e0224 */
[----:B---3--:R-:W-:Y:S02]  /*16c0*/  IMAD R5, R18, R30, R13 ;  /* 0x0000001e12057224 */ /* 0x008fe400078e020d */
[----:B------:R-:W-:Y:S02]  /*16d0*/  IMAD R4, R4, R25, R26 ;  /* 0x0000001904047224 */ /* 0x000fe400078e021a */
[----:B------:R-:W-:-:S03]  /*16e0*/  IMAD.MOV.U32 R13, RZ, RZ, 0x1 ;  /* 0x00000001ff0d7424 */ /* 0x000fc600078e00ff */
[----:B------:R-:W-:Y:S02]  /*16f0*/  SEL R14, R4, R5, !P2 ;  /* 0x00000005040e7207 */ /* 0x000fe40005000000 */
[----:B------:R-:W-:Y:S01]  /*1700*/  SEL R5, R5, R4, !P2 ;  /* 0x0000000405057207 */ /* 0x000fe20005000000 */
[----:B------:R-:W-:-:S07]  /*1710*/  IMAD.MOV.U32 R4, RZ, RZ, R32 ;  /* 0x000000ffff047224 */ /* 0x000fce00078e0020 */
.L_x_11:
[----:B------:R-:W-:Y:S05]  /*1720*/  @!P3 BRA `(.L_x_14) ;  /* 0x0000001c002cb947 */ /* 0x000fea0003800000 */
[----:B------:R-:W-:-:S13]  /*1730*/  ISETP.GT.U32.AND P0, PT, R33, 0x1, PT ;  /* 0x000000012100780c */ /* 0x000fda0003f04070 */
[----:B------:R-:W-:Y:S05]  /*1740*/  @P0 EXIT ;  /* 0x000000000000094d */ /* 0x000fea0003800000 */
.L_x_15:
[----:B------:R-:W-:-:S08]  /*1750*/  NOP ;  /* 0x0000000000007918 */ /* 0x000fd00000000000 */
[----:B------:R-:W0:Y:S02]  /*1760*/  USETMAXREG.TRY_ALLOC.CTAPOOL UP0, 0xe8 ;  /* 0x000000e8000079c8 */ /* 0x000e240008000600 */
[----:B0-----:R-:W-:-:S13]  /*1770*/  PLOP3.LUT P0, PT, PT, PT, UP0, 0x80, 0x0 ;  /* 0x000000000000781c */ /* 0x001fda0003f0f008 */
[----:B------:R-:W-:Y:S05]  /*1780*/  @!P0 BRA `(.L_x_15) ;  /* 0xfffffffc00f08947 */ /* 0x000fea000383ffff */
[----:B------:R-:W-:-:S13]  /*1790*/  LOP3.LUT P0, RZ, R13, 0xff, RZ, 0xc0, !PT ;  /* 0x000000ff0dff7812 */ /* 0x000fda000780c0ff */
[----:B------:R-:W-:Y:S05]  /*17a0*/  @!P0 EXIT ;  /* 0x000000000000894d */ /* 0x000fea0003800000 */
[----:B------:R-:W-:Y:S01]  /*17b0*/  SHF.R.S32.HI R3, RZ, 0x1f, R2 ;  /* 0x0000001fff037819 */ /* 0x000fe20000011402 */
[----:B------:R-:W0:Y:S01]  /*17c0*/  S2UR UR6, SR_CgaCtaId ;  /* 0x00000000000679c3 */ /* 0x000e220000008800 */
[----:B------:R-:W-:Y:S01]  /*17d0*/  UMOV UR12, 0x400 ;  /* 0x00000400000c7882 */ /* 0x000fe20000000000 */
[----:B------:R-:W-:Y:S01]  /*17e0*/  UISETP.LT.AND UP0, UPT, UR13, 0x1, UPT ;  /* 0x000000010d00788c */ /* 0x000fe2000bf01270 */
[CC--:B------:R-:W-:Y:S01]  /*17f0*/  LEA.HI R13, R3.reuse, R2.reuse, RZ, 0x2 ;  /* 0x00000002030d7211 */ /* 0x0c0fe200078f10ff */
[----:B------:R-:W-:Y:S01]  /*1800*/  UIADD3 UR7, UR17, -0x1, URZ ;  /* 0xffffffff11077890 */ /* 0x000fe2000fffe03f */
[----:B------:R-:W-:Y:S01]  /*1810*/  LEA.HI R3, R3, R2, RZ, 0x5 ;  /* 0x0000000203037211 */ /* 0x000fe200078f28ff */
[----:B------:R-:W-:Y:S01]  /*1820*/  USEL UR16, UR13, 0x1, UP0 ;  /* 0x000000010d107887 */ /* 0x000fe20008000000 */
[--C-:B------:R-:W-:Y:S01]  /*1830*/  SHF.R.S32.HI R16, RZ, 0x2, R13.reuse ;  /* 0x00000002ff107819 */ /* 0x100fe2000001140d */
[----:B------:R-:W1:Y:S01]  /*1840*/  LDC R19, c[0x0][0x658] ;  /* 0x00019600ff137b82 */ /* 0x000e620000000800 */
[----:B------:R-:W-:Y:S01]  /*1850*/  SHF.R.S32.HI R15, RZ, 0x1f, R13 ;  /* 0x0000001fff0f7819 */ /* 0x000fe2000001140d */
[----:B------:R-:W-:Y:S01]  /*1860*/  UISETP.NE.AND UP0, UPT, UR7, URZ, UPT ;  /* 0x0000003f0700728c */ /* 0x000fe2000bf05270 */
[----:B------:R-:W-:Y:S01]  /*1870*/  LOP3.LUT R13, R13, 0xfffffffc, RZ, 0xc0, !PT ;  /* 0xfffffffc0d0d7812 */ /* 0x000fe200078ec0ff */
[----:B------:R-:W-:Y:S01]  /*1880*/  IMAD.MOV.U32 R20, RZ, RZ, 0x1 ;  /* 0x00000001ff147424 */ /* 0x000fe200078e00ff */
[----:B------:R-:W-:Y:S01]  /*1890*/  LEA.HI R15, R15, R16, RZ, 0x3 ;  /* 0x000000100f0f7211 */ /* 0x000fe200078f18ff */
[----:B------:R-:W-:Y:S01]  /*18a0*/  USEL UR9, URZ, 0x1, UP0 ;  /* 0x000000013f097887 */ /* 0x000fe20008000000 */
[----:B------:R-:W-:Y:S01]  /*18b0*/  SHF.R.S32.HI R3, RZ, 0x5, R3 ;  /* 0x00000005ff037819 */ /* 0x000fe20000011403 */
[----:B------:R-:W2:Y:S01]  /*18c0*/  LDC R24, c[0x0][0x288] ;  /* 0x0000a200ff187b82 */ /* 0x000ea20000000800 */
[----:B------:R-:W-:Y:S01]  /*18d0*/  LOP3.LUT R15, R15, 0xfffffff8, RZ, 0xc0, !PT ;  /* 0xfffffff80f0f7812 */ /* 0x000fe200078ec0ff */
[----:B------:R-:W-:Y:S01]  /*18e0*/  IMAD.IADD R13, R2, 0x1, -R13 ;  /* 0x00000001020d7824 */ /* 0x000fe200078e0a0d */
[----:B------:R-:W-:Y:S01]  /*18f0*/  ULDC UR10, c[0x0][0x284] ;  /* 0x0000a100000a7ab9 */ /* 0x000fe20000000800 */
[----:B------:R-:W-:Y:S01]  /*1900*/  SHF.L.U64.HI R34, R6, 0x1, R10 ;  /* 0x0000000106227819 */ /* 0x000fe2000001020a */
[----:B------:R-:W-:Y:S01]  /*1910*/  ULDC.64 UR14, c[0x0][0x5c8] ;  /* 0x00017200000e7ab9 */ /* 0x000fe20000000a00 */
[----:B------:R-:W-:Y:S01]  /*1920*/  IMAD.IADD R16, R16, 0x1, -R15 ;  /* 0x0000000110107824 */ /* 0x000fe200078e0a0f */
[----:B------:R-:W-:Y:S01]  /*1930*/  LOP3.LUT R41, R0, 0x1, RZ, 0xfc, !PT ;  /* 0x0000000100297812 */ /* 0x000fe200078efcff */
[----:B------:R-:W4:Y:S01]  /*1940*/  LDC R18, c[0x0][0x600] ;  /* 0x00018000ff127b82 */ /* 0x000f220000000800 */
[----:B0-----:R-:W-:Y:S01]  /*1950*/  ULEA UR12, UR6, UR12, 0x18 ;  /* 0x0000000c060c7291 */ /* 0x001fe2000f8ec03f */
[--C-:B------:R-:W-:Y:S01]  /*1960*/  IMAD R15, R3, -0x10, -R16.reuse ;  /* 0xfffffff0030f7824 */ /* 0x100fe200078e0a10 */
[--C-:B------:R-:W-:Y:S01]  /*1970*/  SHF.R.S32.HI R17, RZ, 0x1f, R16.reuse ;  /* 0x0000001fff117819 */ /* 0x100fe20000011410 */
[----:B------:R-:W-:Y:S01]  /*1980*/  USHF.L.U32 UR6, UR7, 0x3, URZ ;  /* 0x0000000307067899 */ /* 0x000fe2000800063f */
[----:B------:R-:W-:Y:S01]  /*1990*/  IMAD.U32 R42, RZ, RZ, UR9 ;  /* 0x00000009ff2a7e24 */ /* 0x000fe2000f8e00ff */
[----:B------:R-:W-:Y:S01]  /*19a0*/  UIADD3 UR7, UR12, 0x32400, URZ ;  /* 0x000324000c077890 */ /* 0x000fe2000fffe03f */
[----:B------:R-:W-:Y:S01]  /*19b0*/  VIADD R10, R15, UR10 ;  /* 0x0000000a0f0a7c36 */ /* 0x000fe20008000000 */
[----:B------:R-:W-:Y:S01]  /*19c0*/  UIADD3 UR8, UR12, 0x400, URZ ;  /* 0x000004000c087890 */ /* 0x000fe2000fffe03f */
[----:B------:R-:W-:Y:S01]  /*19d0*/  IMAD.WIDE R2, R3, 0x10, R16 ;  /* 0x0000001003027825 */ /* 0x000fe200078e0210 */
[----:B------:R-:W-:Y:S01]  /*19e0*/  USHF.R.U32.HI UR7, URZ, 0x4, UR7 ;  /* 0x000000043f077899 */ /* 0x000fe20008011607 */
[----:B-1----:R-:W-:Y:S01]  /*19f0*/  SHF.L.U32 R37, R20, R19, RZ ;  /* 0x0000001314257219 */ /* 0x002fe200000006ff */
[----:B------:R-:W-:Y:S01]  /*1a00*/  USHF.R.U32.HI UR8, URZ, 0x4, UR8 ;  /* 0x000000043f087899 */ /* 0x000fe20008011608 */
[----:B------:R-:W-:Y:S01]  /*1a10*/  IMAD.MOV.U32 R16, RZ, RZ, -0x1 ;  /* 0xffffffffff107424 */ /* 0x000fe200078e00ff */
[----:B------:R-:W-:-:S02]  /*1a20*/  UIADD3 UR24, UR12, 0x330, URZ ;  /* 0x000003300c187890 */ /* 0x000fc4000fffe03f */
[----:B------:R-:W-:Y:S01]  /*1a30*/  ULOP3.LUT UR6, UR6, 0x8, URZ, 0xc0, !UPT ;  /* 0x0000000806067892 */ /* 0x000fe2000f8ec03f */
[C---:B--2---:R-:W-:Y:S01]  /*1a40*/  IMAD R24, R13.reuse, -0x2, R24 ;  /* 0xfffffffe0d187824 */ /* 0x044fe200078e0218 */
[----:B------:R-:W-:Y:S01]  /*1a50*/  SHF.L.U32 R17, R16, R19, RZ ;  /* 0x0000001310117219 */ /* 0x000fe200000006ff */
[----:B------:R-:W-:Y:S01]  /*1a60*/  IMAD.SHL.U32 R16, R13, 0x2, RZ ;  /* 0x000000020d107824 */ /* 0x000fe200078e00ff */
[----:B------:R-:W-:Y:S02]  /*1a70*/  ULOP3.LUT UR7, UR7, 0x3fff, URZ, 0xc0, !UPT ;  /* 0x00003fff07077892 */ /* 0x000fe4000f8ec03f */
[----:B------:R-:W-:Y:S01]  /*1a80*/  ULOP3.LUT UR8, UR8, 0x3fff, URZ, 0xc0, !UPT ;  /* 0x00003fff08087892 */ /* 0x000fe2000f8ec03f */
[----:B------:R-:W-:Y:S01]  /*1a90*/  LOP3.LUT R36, RZ, R17, RZ, 0x33, !PT ;  /* 0x00000011ff247212 */ /* 0x000fe200078e33ff */
[----:B----4-:R-:W-:Y:S01]  /*1aa0*/  VIADD R35, R18, 0xffffffff ;  /* 0xffffffff12237836 */ /* 0x010fe20000000000 */
[----:B------:R-:W-:Y:S01]  /*1ab0*/  SHF.R.S32.HI R17, RZ, 0x1f, R16 ;  /* 0x0000001fff117819 */ /* 0x000fe20000011410 */
[----:B------:R-:W-:-:S02]  /*1ac0*/  USHF.L.U64.HI UR15, UR14, 0x3, UR15 ;  /* 0x000000030e0f7899 */ /* 0x000fc4000801020f */
[----:B------:R-:W-:Y:S02]  /*1ad0*/  USHF.L.U32 UR14, UR14, 0x3, URZ ;  /* 0x000000030e0e7899 */ /* 0x000fe4000800063f */
[----:B------:R-:W-:Y:S02]  /*1ae0*/  USHF.L.U32 UR25, UR13, 0x1, URZ ;  /* 0x000000010d197899 */ /* 0x000fe4000800063f */
[----:B------:R-:W-:Y:S02]  /*1af0*/  UIADD3 UR16, -UR16, UR13, URZ ;  /* 0x0000000d10107290 */ /* 0x000fe4000fffe13f */
[----:B------:R-:W-:Y:S02]  /*1b00*/  ULEA UR17, UR17, UR24, 0x3 ;  /* 0x0000001811117291 */ /* 0x000fe4000f8e183f */
[----:B------:R-:W-:Y:S02]  /*1b10*/  ULOP3.LUT UR27, UR6, 0x8, URZ, 0x3c, !UPT ;  /* 0x00000008061b7892 */ /* 0x000fe4000f8e3c3f */
[----:B------:R-:W-:-:S02]  /*1b20*/  ULOP3.LUT UR18, UR6, 0x18, URZ, 0x3c, !UPT ;  /* 0x0000001806127892 */ /* 0x000fc4000f8e3c3f */
[----:B------:R-:W-:Y:S02]  /*1b30*/  ULOP3.LUT UR19, UR7, 0x10000, URZ, 0xfc, !UPT ;  /* 0x0001000007137892 */ /* 0x000fe4000f8efc3f */
[----:B------:R-:W-:-:S12]  /*1b40*/  ULOP3.LUT UR20, UR8, 0x10000, URZ, 0xfc, !UPT ;  /* 0x0001000008147892 */ /* 0x000fd8000f8efc3f */
.L_x_50:
[----:B------:R-:W-:Y:S01]  /*1b50*/  SHF.L.U32 R13, R42, 0x1f, RZ ;  /* 0x0000001f2a0d7819 */ /* 0x000fe200000006ff */
[----:B---3--:R-:W0:Y:S01]  /*1b60*/  LDC R15, c[0x0][0x28c] ;  /* 0x0000a300ff0f7b82 */ /* 0x008e220000000800 */
[----:B------:R-:W-:Y:S02]  /*1b70*/  UMOV UR21, UR5 ;  /* 0x0000000500157c82 */ /* 0x000fe40008000000 */
[----:B-1----:R-:W1:Y:S01]  /*1b80*/  SYNCS.PHASECHK.TRANS64.TRYWAIT P1, [UR17+-0x8], R13 ;  /* 0xfffff80dff0075a7 */ /* 0x002e620008020151 */
[----:B0-----:R-:W-:Y:S01]  /*1b90*/  ISETP.GE.AND P0, PT, R15, 0x1, PT ;  /* 0x000000010f00780c */ /* 0x001fe20003f06270 */
[----:B-1----:R-:W-:-:S12]  /*1ba0*/  @!P1 BRA `(.L_x_16) ;  /* 0x0000004000709947 */ /* 0x002fd80003800000 */
.L_x_118:
[----:B------:R-:W-:Y:S01]  /*1bb0*/  UMOV UR6, URZ ;  /* 0x0000003f00067c82 */ /* 0x000fe20008000000 */
[----:B------:R-:W-:Y:S01]  /*1bc0*/  UMOV UR7, URZ ;  /* 0x0000003f00077c82 */ /* 0x000fe20008000000 */
[----:B------:R-:W-:Y:S01]  /*1bd0*/  UMOV UR8, URZ ;  /* 0x0000003f00087c82 */ /* 0x000fe20008000000 */
[----:B------:R-:W-:Y:S01]  /*1be0*/  IMAD.MOV.U32 R26, RZ, RZ, RZ ;  /* 0x000000ffff1a7224 */ /* 0x000fe200078e00ff */
[----:B------:R-:W-:Y:S01]  /*1bf0*/  CS2R R28, SRZ ;  /* 0x00000000001c7805 */ /* 0x000fe2000001ff00 */
[----:B0-----:R-:W-:Y:S01]  /*1c00*/  IMAD.MOV.U32 R13, RZ, RZ, RZ ;  /* 0x000000ffff0d7224 */ /* 0x001fe200078e00ff */
[----:B------:R-:W-:Y:S01]  /*1c10*/  CS2R R30, SRZ ;  /* 0x00000000001e7805 */ /* 0x000fe2000001ff00 */
[----:B------:R-:W-:Y:S02]  /*1c20*/  IMAD.MOV.U32 R32, RZ, RZ, RZ ;  /* 0x000000ffff207224 */ /* 0x000fe400078e00ff */
[----:B------:R-:W-:Y:S02]  /*1c30*/  IMAD.MOV.U32 R25, RZ, RZ, RZ ;  /* 0x000000ffff197224 */ /* 0x000fe400078e00ff */
[----:B------:R-:W-:Y:S01]  /*1c40*/  IMAD.U32 R20, RZ, RZ, UR4 ;  /* 0x00000004ff147e24 */ /* 0x000fe2000f8e00ff */
[----:B------:R-:W-:Y:S06]  /*1c50*/  @!P0 BRA `(.L_x_17) ;  /* 0x0000000000b88947 */ /* 0x000fec0003800000 */
[----:B------:R-:W-:-:S13]  /*1c60*/  ISETP.NE.AND P3, PT, R41, 0x3, PT ;  /* 0x000000032900780c */ /* 0x000fda0003f65270 */
[----:B------:R-:W-:Y:S05]  /*1c70*/  @!P3 BRA `(.L_x_18) ;  /* 0x000000000004b947 */ /* 0x000fea0003800000 */
[----:B------:R-:W-:Y:S01]  /*1c80*/  BPT.TRAP 0x1 ;  /* 0x000000040000795c */ /* 0x000fe20000300000 */
.L_x_18:
[----:B------:R-:W-:Y:S01]  /*1c90*/  ULEA UR6, UR5, UR12, 0x3 ;  /* 0x0000000c05067291 */ /* 0x000fe2000f8e183f */
[----:B------:R-:W-:-:S05]  /*1ca0*/  IMAD.U32 R13, RZ, RZ, UR4 ;  /* 0x00000004ff0d7e24 */ /* 0x000fca000f8e00ff */
[----:B------:R-:W-:-:S04]  /*1cb0*/  SHF.L.U32 R13, R13, 0x1f, RZ ;  /* 0x0000001f0d0d7819 */ /* 0x000fc800000006ff */
[----:B------:R0:W1:Y:S01]  /*1cc0*/  SYNCS.PHASECHK.TRANS64.TRYWAIT P1, [UR6], R13 ;  /* 0x0000000dff0075a7 */ /* 0x0000620008020146 */
[----:B------:R-:W-:Y:S05]  /*1cd0*/  @!P3 BRA `(.L_x_19) ;  /* 0x000000000004b947 */ /* 0x000fea0003800000 */
[----:B------:R-:W-:Y:S01]  /*1ce0*/  BPT.TRAP 0x1 ;  /* 0x000000040000795c */ /* 0x000fe20000300000 */
.L_x_19:
[----:B-1----:R-:W-:Y:S05]  /*1cf0*/  @P1 BRA `(.L_x_20) ;  /* 0x0000000000081947 */ /* 0x002fea0003800000 */
[----:B------:R-:W1:Y:S02]  /*1d00*/  SYNCS.PHASECHK.TRANS64.TRYWAIT P1, [UR6], R13 ;  /* 0x0000000dff0075a7 */ /* 0x000e640008020146 */
[----:B-1----:R-:W-:Y:S05]  /*1d10*/  @!P1 BRA `(.L_x_21) ;  /* 0x00000040002c9947 */ /* 0x002fea0003800000 */
.L_x_20:
[----:B------:R-:W-:Y:S01]  /*1d20*/  ULEA UR8, UR5, UR20, 0x8 ;  /* 0x0000001405087291 */ /* 0x000fe2000f8e403f */
[----:B------:R-:W-:Y:S01]  /*1d30*/  WARPGROUP.ARRIVE ;  /* 0x00000000000079c5 */ /* 0x000fe20000000000 */
[----:B------:R-:W-:Y:S01]  /*1d40*/  ULEA UR10, UR5, UR19, 0x5 ;  /* 0x00000013050a7291 */ /* 0x000fe2000f8e283f */
[----:B------:R-:W-:Y:S01]  /*1d50*/  IMAD.MOV.U32 R26, RZ, RZ, RZ ;  /* 0x000000ffff1a7224 */ /* 0x000fe200078e00ff */
[----:B------:R-:W-:Y:S01]  /*1d60*/  UMOV UR9, 0x80000020 ;  /* 0x8000002000097882 */ /* 0x000fe20000000000 */
[----:B------:R-:W-:Y:S01]  /*1d70*/  UMOV UR11, 0x80000000 ;  /* 0x80000000000b7882 */ /* 0x000fe20000000000 */
[----:B------:R-:W-:Y:S01]  /*1d80*/  ULDC UR6, c[0x0][0x50c] ;  /* 0x0001430000067ab9 */ /* 0x000fe20000000800 */
[----:B01----:R-:W-:Y:S01]  /*1d90*/  IMAD.MOV.U32 R13, RZ, RZ, RZ ;  /* 0x000000ffff0d7224 */ /* 0x003fe200078e00ff */
[----:B------:R-:W-:Y:S01]  /*1da0*/  UISETP.NE.AND UP0, UPT, UR6, 0x2, UPT ;  /* 0x000000020600788c */ /* 0x000fe2000bf05270 */
[----:B------:R-:W-:Y:S02]  /*1db0*/  IMAD.MOV.U32 R32, RZ, RZ, RZ ;  /* 0x000000ffff207224 */ /* 0x000fe400078e00ff */
[----:B------:R-:W-:Y:S01]  /*1dc0*/  QGMMA.64x8x32.F32.E4M3.E4M3 R28, gdesc[UR8], RZ, !UPT ;  /* 0x00000000081c79f3 */ /* 0x000fe2000c7008ff */
[----:B------:R-:W-:Y:S01]  /*1dd0*/  USEL UR7, URZ, 0x1, UP0 ;  /* 0x000000013f077887 */ /* 0x000fe20008000000 */
[----:B------:R-:W-:Y:S01]  /*1de0*/  IMAD.MOV.U32 R25, RZ, RZ, RZ ;  /* 0x000000ffff197224 */ /* 0x000fe200078e00ff */
[----:B------:R-:W-:-:S02]  /*1df0*/  UIADD3 UR8, UR8, 0x2, URZ ;  /* 0x0000000208087890 */ /* 0x000fc4000fffe03f */
[----:B------:R-:W-:Y:S02]  /*1e00*/  UIADD3 UR10, UR10, 0x2, URZ ;  /* 0x000000020a0a7890 */ /* 0x000fe4000fffe03f */
[----:B------:R-:W-:Y:S01]  /*1e10*/  ISETP.NE.AND P1, PT, RZ, UR7, PT ;  /* 0x00000007ff007c0c */ /* 0x000fe2000bf25270 */
[----:B------:R-:W-:Y:S01]  /*1e20*/  UMOV UR9, 0x80000020 ;  /* 0x8000002000097882 */ /* 0x000fe20000000000 */
[----:B------:R-:W-:Y:S01]  /*1e30*/  UMOV UR11, 0x80000000 ;  /* 0x80000000000b7882 */ /* 0x000fe20000000000 */
[----:B------:R-:W-:-:S04]  /*1e40*/  UMOV UR6, 0x2 ;  /* 0x0000000200067882 */ /* 0x000fc80000000000 */
[----:B------:R-:W-:Y:S06]  /*1e50*/  QGMMA.64x8x32.F32.E4M3.E4M3 R28, gdesc[UR8], R28, gsb0 ;  /* 0x00000000081c79f3 */ /* 0x000fec000800081c */
[----:B------:R-:W-:Y:S05]  /*1e60*/  @!P1 BRA `(.L_x_22) ;  /* 0x0000000000189947 */ /* 0x000fea0003800000 */
[----:B------:R-:W-:Y:S02]  /*1e70*/  WARPGROUP.DEPBAR.LE gsb0, 0x0 ;  /* 0x00008000000079c5 */ /* 0x000fe40000010000 */
[----:B------:R-:W-:-:S01]  /*1e80*/  FADD R25, RZ, R28 ;  /* 0x0000001cff197221 */ /* 0x000fc20000000000 */
[----:B------:R-:W-:Y:S01]  /*1e90*/  FADD R32, RZ, R29 ;  /* 0x0000001dff207221 */ /* 0x000fe20000000000 */
[----:B------:R-:W-:-:S01]  /*1ea0*/  FADD R13, RZ, R30 ;  /* 0x0000001eff0d7221 */ /* 0x000fc20000000000 */
[----:B------:R-:W-:Y:S01]  /*1eb0*/  FADD R26, RZ, R31 ;  /* 0x0000001fff1a7221 */ /* 0x000fe20000000000 */
[----:B------:R-:W-:-:S06]  /*1ec0*/  UMOV UR6, URZ ;  /* 0x0000003f00067c82 */ /* 0x000fcc0008000000 */
.L_x_22:
[----:B------:R-:W-:-:S04]  /*1ed0*/  UIADD3 UR21, UR5, 0x1, URZ ;  /* 0x0000000105157890 */ /* 0x000fc8000fffe03f */
[----:B------:R-:W-:-:S04]  /*1ee0*/  UISETP.NE.AND UP0, UPT, UR21, 0x32, UPT ;  /* 0x000000321500788c */ /* 0x000fc8000bf05270 */
[----:B------:R-:W-:Y:S02]  /*1ef0*/  USEL UR8, URZ, 0x1, UP0 ;  /* 0x000000013f087887 */ /* 0x000fe40008000000 */
[----:B------:R-:W-:Y:S02]  /*1f00*/  USEL UR21, UR21, URZ, UP0 ;  /* 0x0000003f15157287 */ /* 0x000fe40008000000 */
[----:B------:R-:W-:-:S06]  /*1f10*/  ULOP3.LUT UR8, UR4, UR8, URZ, 0x3c, !UPT ;  /* 0x0000000804087292 */ /* 0x000fcc000f8e3c3f */
[----:B------:R-:W-:Y:S01]  /*1f20*/  IMAD.U32 R20, RZ, RZ, UR8 ;  /* 0x00000008ff147e24 */ /* 0x000fe2000f8e00ff */
[----:B------:R-:W-:-:S06]  /*1f30*/  UMOV UR8, 0x1 ;  /* 0x0000000100087882 */ /* 0x000fcc0000000000 */
.L_x_17:
[----:B------:R-:W-:-:S06]  /*1f40*/  UISETP.GE.AND UP0, UPT, UR16, 0x1, UPT ;  /* 0x000000011000788c */ /* 0x000fcc000bf06270 */
[----:B------:R-:W-:-:S13]  /*1f50*/  PLOP3.LUT P1, PT, PT, PT, UP0, 0x80, 0x0 ;  /* 0x000000000000781c */ /* 0x000fda0003f2f008 */
[----:B------:R-:W-:Y:S05]  /*1f60*/  @!P1 BRA `(.L_x_23) ;  /* 0x0000000000f49947 */ /* 0x000fea0003800000 */
[----:B------:R-:W-:Y:S01]  /*1f70*/  IMAD.U32 R15, RZ, RZ, UR16 ;  /* 0x00000010ff0f7e24 */ /* 0x000fe2000f8e00ff */
[----:B------:R-:W-:Y:S01]  /*1f80*/  UMOV UR26, UR5 ;  /* 0x00000005001a7c82 */ /* 0x000fe20008000000 */
[----:B------:R-:W-:-:S05]  /*1f90*/  ULDC UR28, c[0x0][0x50c] ;  /* 0x00014300001c7ab9 */ /* 0x000fca0000000800 */
.L_x_31:
[----:B------:R-:W-:-:S13]  /*1fa0*/  ISETP.NE.AND P1, PT, R41, 0x3, PT ;  /* 0x000000032900780c */ /* 0x000fda0003f25270 */
[----:B01----:R-:W-:Y:S05]  /*1fb0*/  @!P1 BRA `(.L_x_24) ;  /* 0x0000000000049947 */ /* 0x003fea0003800000 */
[----:B------:R-:W-:Y:S01]  /*1fc0*/  BPT.TRAP 0x1 ;  /* 0x000000040000795c */ /* 0x000fe20000300000 */
.L_x_24:
[----:B------:R-:W-:Y:S01]  /*1fd0*/  ULEA UR9, UR21, UR12, 0x3 ;  /* 0x0000000c15097291 */ /* 0x000fe2000f8e183f */
[----:B------:R-:W-:-:S08]  /*1fe0*/  SHF.L.U32 R18, R20, 0x1f, RZ ;  /* 0x0000001f14127819 */ /* 0x000fd000000006ff */
[----:B------:R0:W1:Y:S01]  /*1ff0*/  SYNCS.PHASECHK.TRANS64.TRYWAIT P3, [UR9], R18 ;  /* 0x00000012ff0075a7 */ /* 0x0000620008060149 */
[----:B------:R-:W-:Y:S05]  /*2000*/  @!P1 BRA `(.L_x_25) ;  /* 0x0000000000049947 */ /* 0x000fea0003800000 */
[----:B------:R-:W-:Y:S01]  /*2010*/  BPT.TRAP 0x1 ;  /* 0x000000040000795c */ /* 0x000fe20000300000 */
.L_x_25:
[----:B-1----:R-:W-:Y:S05]  /*2020*/  @P3 BRA `(.L_x_26) ;  /* 0x0000000000083947 */ /* 0x002fea0003800000 */
[----:B------:R-:W1:Y:S02]  /*2030*/  SYNCS.PHASECHK.TRANS64.TRYWAIT P3, [UR9], R18 ;  /* 0x00000012ff0075a7 */ /* 0x000e640008060149 */
[----:B-1----:R-:W-:Y:S05]  /*2040*/  @!P3 BRA `(.L_x_27) ;  /* 0x0000003c0078b947 */ /* 0x002fea0003800000 */
.L_x_26:
[----:B------:R-:W-:Y:S01]  /*2050*/  UISETP.NE.AND UP0, UPT, UR7, URZ, UPT ;  /* 0x0000003f0700728c */ /* 0x000fe2000bf05270 */
[----:B------:R-:W-:Y:S01]  /*2060*/  WARPGROUP.ARRIVE ;  /* 0x00000000000079c5 */ /* 0x000fe20000000000 */
[----:B------:R-:W-:Y:S02]  /*2070*/  ULEA UR10, UR21, UR19, 0x5 ;  /* 0x00000013150a7291 */ /* 0x000fe4000f8e283f */
[----:B------:R-:W-:Y:S01]  /*2080*/  USEL UR8, UR8, URZ, !UP0 ;  /* 0x0000003f08087287 */ /* 0x000fe2000c000000 */
[----:B------:R-:W-:Y:S01]  /*2090*/  UMOV UR9, 0x80000020 ;  /* 0x8000002000097882 */ /* 0x000fe20000000000 */
[----:B------:R-:W-:Y:S02]  /*20a0*/  UMOV UR11, 0x80000000 ;  /* 0x80000000000b7882 */ /* 0x000fe40000000000 */
[----:B------:R-:W-:Y:S02]  /*20b0*/  UISETP.NE.U32.AND UP0, UPT, UR8, URZ, UPT ;  /* 0x0000003f0800728c */ /* 0x000fe4000bf05070 */
[----:B------:R-:W-:-:S02]  /*20c0*/  ULEA UR8, UR21, UR20, 0x8 ;  /* 0x0000001415087291 */ /* 0x000fc4000f8e403f */
[----:B------:R-:W-:-:S07]  /*20d0*/  UIADD3 UR6, UR6, 0x2, URZ ;  /* 0x0000000206067890 */ /* 0x000fce000fffe03f */
[----:B------:R-:W-:Y:S01]  /*20e0*/  QGMMA.64x8x32.F32.E4M3.E4M3 R28, gdesc[UR8], R28, UP0 ;  /* 0x00000000081c79f3 */ /* 0x000fe2000bf0081c */
[----:B------:R-:W-:Y:S02]  /*20f0*/  UIADD3 UR8, UR8, 0x2, URZ ;  /* 0x0000000208087890 */ /* 0x000fe4000fffe03f */
[----:B------:R-:W-:Y:S01]  /*2100*/  UIADD3 UR10, UR10, 0x2, URZ ;  /* 0x000000020a0a7890 */ /* 0x000fe2000fffe03f */
[----:B------:R-:W-:Y:S01]  /*2110*/  UMOV UR9, 0x80000020 ;  /* 0x8000002000097882 */ /* 0x000fe20000000000 */
[----:B------:R-:W-:Y:S01]  /*2120*/  UMOV UR11, 0x80000000 ;  /* 0x80000000000b7882 */ /* 0x000fe20000000000 */
[----:B------:R-:W-:-:S04]  /*2130*/  UISETP.NE.AND UP0, UPT, UR6, UR28, UPT ;  /* 0x0000001c0600728c */ /* 0x000fc8000bf05270 */
[----:B------:R-:W-:-:S06]  /*2140*/  USEL UR7, URZ, 0x1, UP0 ;  /* 0x000000013f077887 */ /* 0x000fcc0008000000 */
[----:B------:R-:W-:Y:S01]  /*2150*/  ISETP.NE.AND P3, PT, RZ, UR7, PT ;  /* 0x00000007ff007c0c */ /* 0x000fe2000bf65270 */
[----:B------:R-:W-:Y:S03]  /*2160*/  QGMMA.64x8x32.F32.E4M3.E4M3 R28, gdesc[UR8], R28, gsb0 ;  /* 0x00000000081c79f3 */ /* 0x000fe6000800081c */
[----:B------:R-:W-:-:S09]  /*2170*/  WARPGROUP.DEPBAR.LE gsb0, 0x1 ;  /* 0x00008000000079c5 */ /* 0x000fd20000010100 */
[----:B------:R-:W-:Y:S05]  /*2180*/  @!P3 BRA `(.L_x_28) ;  /* 0x000000000018b947 */ /* 0x000fea0003800000 */
[----:B------:R-:W-:Y:S02]  /*2190*/  WARPGROUP.DEPBAR.LE gsb0, 0x0 ;  /* 0x00008000000079c5 */ /* 0x000fe40000010000 */
[----:B------:R-:W-:-:S01]  /*21a0*/  FADD R25, R28, R25 ;  /* 0x000000191c197221 */ /* 0x000fc20000000000 */
[----:B------:R-:W-:Y:S01]  /*21b0*/  FADD R32, R29, R32 ;  /* 0x000000201d207221 */ /* 0x000fe20000000000 */
[----:B------:R-:W-:-:S01]  /*21c0*/  FADD R13, R30, R13 ;  /* 0x0000000d1e0d7221 */ /* 0x000fc20000000000 */
[----:B------:R-:W-:Y:S01]  /*21d0*/  FADD R26, R26, R31 ;  /* 0x0000001f1a1a7221 */ /* 0x000fe20000000000 */
[----:B------:R-:W-:-:S06]  /*21e0*/  UMOV UR6, URZ ;  /* 0x0000003f00067c82 */ /* 0x000fcc0008000000 */
.L_x_28:
[----:B------:R-:W-:Y:S05]  /*21f0*/  @!P1 BRA `(.L_x_29) ;  /* 0x0000000000049947 */ /* 0x000fea0003800000 */
[----:B------:R-:W-:Y:S01]  /*2200*/  BPT.TRAP 0x1 ;  /* 0x000000040000795c */ /* 0x000fe20000300000 */
.L_x_29:
[----:B------:R-:W-:Y:S01]  /*2210*/  ULEA UR8, UR26, UR12, 0x3 ;  /* 0x0000000c1a087291 */ /* 0x000fe2000f8e183f */
[----:B------:R-:W-:-:S03]  /*2220*/  ISETP.GT.U32.AND P1, PT, R0, 0x1, PT ;  /* 0x000000010000780c */ /* 0x000fc60003f24070 */
[----:B------:R-:W-:-:S04]  /*2230*/  UIADD3 UR8, UR8, 0x190, URZ ;  /* 0x0000019008087890 */ /* 0x000fc8000fffe03f */
[----:B------:R-:W-:-:S09]  /*2240*/  UPRMT UR8, URZ, 0x654, UR8 ;  /* 0x000006543f087896 */ /* 0x000fd20008000008 */
[----:B------:R-:W-:Y:S01]  /*2250*/  SYNCS.ARRIVE.TRANS64.RED.A1T0 RZ, [UR8], RZ ;  /* 0x000000ffffff79a7 */ /* 0x000fe20008100408 */
[----:B------:R-:W-:Y:S05]  /*2260*/  @P1 BRA `(.L_x_30) ;  /* 0x0000000000041947 */ /* 0x000fea0003800000 */
[----:B------:R-:W-:Y:S01]  /*2270*/  BPT.TRAP 0x1 ;  /* 0x000000040000795c */ /* 0x000fe20000300000 */
.L_x_30:
[----:B------:R-:W-:Y:S01]  /*2280*/  UIADD3 UR21, UR21, 0x1, URZ ;  /* 0x0000000115157890 */ /* 0x000fe2000fffe03f */
[C---:B------:R-:W-:Y:S01]  /*2290*/  ISETP.GT.AND P1, PT, R15.reuse, 0x1, PT ;  /* 0x000000010f00780c */ /* 0x040fe20003f24270 */
[----:B------:R-:W-:Y:S01]  /*22a0*/  UIADD3 UR26, UR26, 0x1, URZ ;  /* 0x000000011a1a7890 */ /* 0x000fe2000fffe03f */
[----:B------:R-:W-:Y:S01]  /*22b0*/  VIADD R15, R15, 0xffffffff ;  /* 0xffffffff0f0f7836 */ /* 0x000fe20000000000 */
[----:B------:R-:W-:Y:S02]  /*22c0*/  UISETP.NE.AND UP0, UPT, UR21, 0x32, UPT ;  /* 0x000000321500788c */ /* 0x000fe4000bf05270 */
[----:B------:R-:W-:Y:S02]  /*22d0*/  UISETP.NE.AND UP1, UPT, UR26, 0x32, UPT ;  /* 0x000000321a00788c */ /* 0x000fe4000bf25270 */
[----:B------:R-:W-:Y:S02]  /*22e0*/  USEL UR8, URZ, 0x1, UP0 ;  /* 0x000000013f087887 */ /* 0x000fe40008000000 */
[----:B------:R-:W-:-:S02]  /*22f0*/  USEL UR21, UR21, URZ, UP0 ;  /* 0x0000003f15157287 */ /* 0x000fc40008000000 */
[----:B------:R-:W-:Y:S02]  /*2300*/  USEL UR26, UR26, URZ, UP1 ;  /* 0x0000003f1a1a7287 */ /* 0x000fe40008800000 */
[----:B------:R-:W-:Y:S01]  /*2310*/  LOP3.LUT R20, R20, UR8, RZ, 0x3c, !PT ;  /* 0x0000000814147c12 */ /* 0x000fe2000f8e3cff */
[----:B------:R-:W-:Y:S01]  /*2320*/  UMOV UR8, 0x1 ;  /* 0x0000000100087882 */ /* 0x000fe20000000000 */
[----:B------:R-:W-:Y:S08]  /*2330*/  @P1 BRA `(.L_x_31) ;  /* 0xfffffffc00181947 */ /* 0x000ff0000383ffff */
.L_x_23:
[----:B------:R-:W-:Y:S01]  /*2340*/  UISETP.NE.AND UP0, UPT, UR6, URZ, UPT ;  /* 0x0000003f0600728c */ /* 0x000fe2000bf05270 */
[----:B------:R-:W-:-:S03]  /*2350*/  IMAD.U32 R15, RZ, RZ, UR27 ;  /* 0x0000001bff0f7e24 */ /* 0x000fc6000f8e00ff */
[----:B------:R-:W-:-:S06]  /*2360*/  USEL UR6, URZ, 0x1, !UP0 ;  /* 0x000000013f067887 */ /* 0x000fcc000c000000 */
[----:B------:R-:W-:-:S13]  /*2370*/  ISETP.NE.AND P1, PT, RZ, UR6, PT ;  /* 0x00000006ff007c0c */ /* 0x000fda000bf25270 */
[----:B------:R-:W-:Y:S05]  /*2380*/  @!P1 BRA `(.L_x_32) ;  /* 0x0000000000149947 */ /* 0x000fea0003800000 */
[----:B------:R-:W-:Y:S02]  /*2390*/  WARPGROUP.DEPBAR.LE gsb0, 0x0 ;  /* 0x00008000000079c5 */ /* 0x000fe40000010000 */
[----:B------:R-:W-:Y:S01]  /*23a0*/  FADD R25, R28, R25 ;  /* 0x000000191c197221 */ /* 0x000fe20000000000 */
[----:B------:R-:W-:Y:S01]  /*23b0*/  FADD R32, R29, R32 ;  /* 0x000000201d207221 */ /* 0x000fe20000000000 */
[----:B------:R-:W-:Y:S01]  /*23c0*/  FADD R13, R30, R13 ;  /* 0x0000000d1e0d7221 */ /* 0x000fe20000000000 */
[----:B------:R-:W-:-:S07]  /*23d0*/  FADD R26, R26, R31 ;  /* 0x0000001f1a1a7221 */ /* 0x000fce0000000000 */
.L_x_32:
[----:B------:R2:W-:Y:S01]  /*23e0*/  SYNCS.ARRIVE.TRANS64.A1T0 RZ, [R15+UR24], RZ ;  /* 0x000000ff0fff79a7 */ /* 0x0005e20008100018 */
[----:B------:R-:W-:Y:S02]  /*23f0*/  WARPGROUP.DEPBAR.LE gsb0, 0x0 ;  /* 0x00008000000079c5 */ /* 0x000fe40000010000 */
[----:B------:R-:W-:Y:S05]  /*2400*/  @!P0 BRA `(.L_x_33) ;  /* 0x0000000000388947 */ /* 0x000fea0003800000 */
[----:B------:R-:W-:-:S13]  /*2410*/  ISETP.NE.AND P0, PT, R41, 0x3, PT ;  /* 0x000000032900780c */ /* 0x000fda0003f05270 */
[----:B------:R-:W-:Y:S05]  /*2420*/  @!P0 BRA `(.L_x_34) ;  /* 0x0000000000048947 */ /* 0x000fea0003800000 */
[----:B------:R-:W-:Y:S01]  /*2430*/  BPT.TRAP 0x1 ;  /* 0x000000040000795c */ /* 0x000fe20000300000 */
.L_x_34:
[----:B------:R-:W-:Y:S01]  /*2440*/  UIADD3 UR8, UR5, UR16, URZ ;  /* 0x0000001005087290 */ /* 0x000fe2000fffe03f */
[----:B------:R-:W-:-:S03]  /*2450*/  ISETP.GT.U32.AND P0, PT, R0, 0x1, PT ;  /* 0x000000010000780c */ /* 0x000fc60003f04070 */
[----:B------:R-:W-:-:S04]  /*2460*/  UIMAD.WIDE.U32 UR6, UR8, 0x51eb851f, URZ ;  /* 0x51eb851f080678a5 */ /* 0x000fc8000f8e003f */
[----:B------:R-:W-:-:S04]  /*2470*/  USHF.R.U32.HI UR6, URZ, 0x4, UR7 ;  /* 0x000000043f067899 */ /* 0x000fc80008011607 */
[----:B------:R-:W-:-:S04]  /*2480*/  UIMAD UR8, UR6, -0x32, UR8 ;  /* 0xffffffce060878a4 */ /* 0x000fc8000f8e0208 */
[----:B------:R-:W-:-:S04]  /*2490*/  ULEA UR8, UR8, UR12, 0x3 ;  /* 0x0000000c08087291 */ /* 0x000fc8000f8e183f */
[----:B------:R-:W-:-:S04]  /*24a0*/  UIADD3 UR8, UR8, 0x190, URZ ;  /* 0x0000019008087890 */ /* 0x000fc8000fffe03f */
[----:B------:R-:W-:-:S09]  /*24b0*/  UPRMT UR8, URZ, 0x654, UR8 ;  /* 0x000006543f087896 */ /* 0x000fd20008000008 */
[----:B------:R-:W-:Y:S01]  /*24c0*/  SYNCS.ARRIVE.TRANS64.RED.A1T0 RZ, [UR8], RZ ;  /* 0x000000ffffff79a7 */ /* 0x000fe20008100408 */
[----:B------:R-:W-:Y:S05]  /*24d0*/  @P0 BRA `(.L_x_33) ;  /* 0x0000000000040947 */ /* 0x000fea0003800000 */
[----:B------:R-:W-:Y:S01]  /*24e0*/  BPT.TRAP 0x1 ;  /* 0x000000040000795c */ /* 0x000fe20000300000 */
.L_x_33:
[----:B--2---:R-:W-:Y:S01]  /*24f0*/  SHF.L.U32 R15, R42, 0x1f, RZ ;  /* 0x0000001f2a0f7819 */ /* 0x004fe200000006ff */
[----:B------:R-:W-:Y:S01]  /*2500*/  UIADD3 UR5, UR5, UR25, URZ ;  /* 0x0000001905057290 */ /* 0x000fe2000fffe03f */
[----:B------:R-:W-:Y:S01]  /*2510*/  IMAD.SHL.U32 R27, R5, 0x40, RZ ;  /* 0x00000040051b7824 */ /* 0x000fe200078e00ff */
[----:B------:R-:W-:Y:S01]  /*2520*/  UISETP.GE.U32.AND UP1, UPT, UR25, 0x32, UPT ;  /* 0x000000321900788c */ /* 0x000fe2000bf26070 */
[----:B------:R-:W2:Y:S01]  /*2530*/  SYNCS.PHASECHK.TRANS64.TRYWAIT P0, [UR17+0x8], R15 ;  /* 0x0000080fff0075a7 */ /* 0x000ea20008000151 */
[----:B------:R-:W-:-:S04]  /*2540*/  UISETP.GT.U32.AND UP0, UPT, UR5, 0x31, UPT ;  /* 0x000000310500788c */ /* 0x000fc8000bf04070 */
[----:B------:R-:W-:-:S04]  /*2550*/  UISETP.LT.U32.AND UP0, UPT, UR25, 0x32, UP0 ;  /* 0x000000321900788c */ /* 0x000fc80008701070 */
[----:B------:R-:W-:Y:S02]  /*2560*/  USEL UR8, URZ, 0x1, !UP0 ;  /* 0x000000013f087887 */ /* 0x000fe4000c000000 */
[----:B------:R-:W-:Y:S02]  /*2570*/  @UP1 UIMAD.WIDE.U32 UR6, UR5, 0x51eb851f, URZ ;  /* 0x51eb851f050618a5 */ /* 0x000fe4000f8e003f */
[----:B------:R-:W-:Y:S02]  /*2580*/  ULOP3.LUT UR4, UR4, UR8, URZ, 0x3c, !UPT ;  /* 0x0000000804047292 */ /* 0x000fe4000f8e3c3f */
[----:B------:R-:W-:-:S04]  /*2590*/  @UP1 USHF.R.U32.HI UR6, URZ, 0x4, UR7 ;  /* 0x000000043f061899 */ /* 0x000fc80008011607 */
[----:B------:R-:W-:Y:S01]  /*25a0*/  @UP1 ULOP3.LUT UR4, UR4, 0x1, UR6, 0x78, !UPT ;  /* 0x0000000104041892 */ /* 0x000fe2000f8e7806 */
[----:B--2---:R-:W-:Y:S11]  /*25b0*/  @!P0 BRA `(.L_x_35) ;  /* 0x0000003800348947 */ /* 0x004ff60003800000 */
.L_x_119:
[----:B------:R-:W-:Y:S01]  /*25c0*/  ULDC UR6, c[0x0][0x284] ;  /* 0x0000a10000067ab9 */ /* 0x000fe20000000800 */
[----:B------:R-:W-:Y:S01]  /*25d0*/  IMAD.SHL.U32 R29, R14, 0x8, RZ ;  /* 0x000000080e1d7824 */ /* 0x000fe200078e00ff */
[----:B------:R-:W-:Y:S01]  /*25e0*/  ISETP.GE.AND P0, PT, R27, UR6, PT ;  /* 0x000000061b007c0c */ /* 0x000fe2000bf06270 */
[----:B------:R-:W-:-:S03]  /*25f0*/  ULDC UR6, c[0x0][0x288] ;  /* 0x0000a20000067ab9 */ /* 0x000fc60000000800 */
[----:B------:R-:W-:-:S13]  /*2600*/  ISETP.GE.OR P0, PT, R29, UR6, P0 ;  /* 0x000000061d007c0c */ /* 0x000fda0008706670 */
[----:B------:R-:W-:Y:S05]  /*2610*/  @P0 BRA `(.L_x_36) ;  /* 0x0000000400dc0947 */ /* 0x000fea0003800000 */
[----:B------:R-:W-:Y:S01]  /*2620*/  SHF.R.S32.HI R33, RZ, 0x1f, R4 ;  /* 0x0000001fff217819 */ /* 0x000fe20000011404 */
[----:B------:R-:W2:Y:S01]  /*2630*/  LDC.64 R22, c[0x0][0x5c0] ;  /* 0x00017000ff167b82 */ /* 0x000ea20000000a00 */
[----:B------:R-:W-:Y:S01]  /*2640*/  ULDC.64 UR6, c[0x0][0x5d0] ;  /* 0x0001740000067ab9 */ /* 0x000fe20000000a00 */
[----:B------:R-:W-:Y:S01]  /*2650*/  SHF.R.S32.HI R30, RZ, 0x1f, R29 ;  /* 0x0000001fff1e7819 */ /* 0x000fe2000001141d */
[----:B0-----:R-:W-:Y:S01]  /*2660*/  IMAD.WIDE.U32 R14, R4, UR6, R16 ;  /* 0x00000006040e7c25 */ /* 0x001fe2000f8e0010 */
[----:B------:R-:W-:Y:S03]  /*2670*/  BSSY B0, `(.L_x_36) ;  /* 0x0000071000007945 */ /* 0x000fe60003800000 */
[----:B-1----:R-:W-:Y:S01]  /*2680*/  IMAD R19, R33, UR6, RZ ;  /* 0x0000000621137c24 */ /* 0x002fe2000f8e02ff */
[----:B------:R-:W-:Y:S01]  /*2690*/  IADD3 R14, P0, R29, R14, RZ ;  /* 0x0000000e1d0e7210 */ /* 0x000fe20007f1e0ff */
[----:B------:R-:W-:-:S02]  /*26a0*/  IMAD.IADD R31, R10, 0x1, -R27 ;  /* 0x000000010a1f7824 */ /* 0x000fc400078e0a1b */
[----:B------:R-:W-:Y:S01]  /*26b0*/  IMAD R21, R4, UR7, R19 ;  /* 0x0000000704157c24 */ /* 0x000fe2000f8e0213 */
[----:B------:R-:W-:Y:S01]  /*26c0*/  ULDC.64 UR6, c[0x0][0x5c8] ;  /* 0x0001720000067ab9 */ /* 0x000fe20000000a00 */
[----:B------:R-:W-:-:S03]  /*26d0*/  IMAD.WIDE R18, R5, 0x40, R2 ;  /* 0x0000004005127825 */ /* 0x000fc600078e0202 */
[----:B------:R-:W-:Y:S01]  /*26e0*/  IADD3.X R15, R30, R15, R21, P0, !PT ;  /* 0x0000000f1e0f7210 */ /* 0x000fe200007fe415 */
[----:B------:R-:W-:Y:S01]  /*26f0*/  IMAD R5, R19, UR6, RZ ;  /* 0x0000000613057c24 */ /* 0x000fe2000f8e02ff */
[----:B---3-5:R-:W-:Y:S01]  /*2700*/  FSETP.NEU.AND P0, PT, R12, RZ, PT ;  /* 0x000000ff0c00720b */ /* 0x028fe20003f0d000 */
[----:B------:R-:W-:Y:S02]  /*2710*/  IMAD.IADD R38, R24, 0x1, -R29 ;  /* 0x0000000118267824 */ /* 0x000fe400078e0a1d */
[----:B------:R-:W-:-:S04]  /*2720*/  IMAD.WIDE.U32 R14, R18, UR6, R14 ;  /* 0x00000006120e7c25 */ /* 0x000fc8000f8e000e */
[----:B------:R-:W-:Y:S01]  /*2730*/  IMAD R5, R18, UR7, R5 ;  /* 0x0000000712057c24 */ /* 0x000fe2000f8e0205 */
[C---:B--2---:R-:W-:Y:S02]  /*2740*/  IADD3 R20, P1, R14.reuse, R22, RZ ;  /* 0x000000160e147210 */ /* 0x044fe40007f3e0ff */
[----:B------:R-:W-:Y:S01]  /*2750*/  IADD3 R22, P3, P4, R14, UR14, R22 ;  /* 0x0000000e0e167c10 */ /* 0x000fe2000fc7e016 */
[----:B------:R-:W-:-:S04]  /*2760*/  IMAD.IADD R28, R15, 0x1, R5 ;  /* 0x000000010f1c7824 */ /* 0x000fc800078e0205 */
[C-C-:B------:R-:W-:Y:S01]  /*2770*/  IMAD.X R21, R28.reuse, 0x1, R23.reuse, P1 ;  /* 0x000000011c157824 */ /* 0x140fe200008e0617 */
[----:B------:R-:W-:Y:S01]  /*2780*/  IADD3.X R23, R28, UR15, R23, P3, P4 ;  /* 0x0000000f1c177c10 */ /* 0x000fe20009fe8417 */
[----:B------:R-:W-:Y:S06]  /*2790*/  @!P0 BRA `(.L_x_37) ;  /* 0x0000000400308947 */ /* 0x000fec0003800000 */
[----:B------:R-:W-:Y:S01]  /*27a0*/  ULDC.64 UR6, c[0x0][0x5b8] ;  /* 0x00016e0000067ab9 */ /* 0x000fe20000000a00 */
[----:B------:R-:W-:Y:S01]  /*27b0*/  ULDC.64 UR8, c[0x0][0x5a8] ;  /* 0x00016a0000087ab9 */ /* 0x000fe20000000a00 */
[----:B------:R-:W-:Y:S01]  /*27c0*/  IMAD.WIDE.U32 R14, R4, UR6, R16 ;  /* 0x00000006040e7c25 */ /* 0x000fe2000f8e0010 */
[----:B------:R-:W-:Y:S03]  /*27d0*/  BSSY B1, `(.L_x_38) ;  /* 0x0000010000017945 */ /* 0x000fe60003800000 */
[----:B------:R-:W-:Y:S01]  /*27e0*/  IMAD R5, R33, UR6, RZ ;  /* 0x0000000621057c24 */ /* 0x000fe2000f8e02ff */
[----:B------:R-:W-:-:S03]  /*27f0*/  IADD3 R14, P0, R29, R14, RZ ;  /* 0x0000000e1d0e7210 */ /* 0x000fc60007f1e0ff */
[----:B------:R-:W-:Y:S01]  /*2800*/  IMAD R5, R4, UR7, R5 ;  /* 0x0000000704057c24 */ /* 0x000fe2000f8e0205 */
[----:B------:R-:W-:Y:S02]  /*2810*/  ULDC.64 UR6, c[0x0][0x5b0] ;  /* 0x00016c0000067ab9 */ /* 0x000fe40000000a00 */
[----:B------:R-:W-:Y:S02]  /*2820*/  IMAD R27, R19, UR6, RZ ;  /* 0x00000006131b7c24 */ /* 0x000fe4000f8e02ff */
[----:B------:R-:W-:Y:S02]  /*2830*/  IADD3.X R15, R30, R15, R5, P0, !PT ;  /* 0x0000000f1e0f7210 */ /* 0x000fe400007fe405 */
[----:B------:R-:W-:Y:S01]  /*2840*/  ISETP.GE.AND P0, PT, R31, 0x1, PT ;  /* 0x000000011f00780c */ /* 0x000fe20003f06270 */
[C---:B------:R-:W-:Y:S02]  /*2850*/  IMAD R27, R18.reuse, UR7, R27 ;  /* 0x00000007121b7c24 */ /* 0x040fe4000f8e021b */
[----:B------:R-:W-:Y:S01]  /*2860*/  IMAD.WIDE.U32 R4, R18, UR6, R14 ;  /* 0x0000000612047c25 */ /* 0x000fe2000f8e000e */
[----:B------:R-:W-:-:S02]  /*2870*/  ISETP.LT.OR P3, PT, R38, 0x1, !P0 ;  /* 0x000000012600780c */ /* 0x000fc40004761670 */
[----:B------:R-:W-:-:S04]  /*2880*/  IADD3 R4, P1, R4, UR8, RZ ;  /* 0x0000000804047c10 */ /* 0x000fc8000ff3e0ff */
[--C-:B------:R-:W-:Y:S02]  /*2890*/  IADD3.X R5, R5, UR9, R27.reuse, P1, !PT ;  /* 0x0000000905057c10 */ /* 0x100fe40008ffe41b */
[----:B------:R-:W-:-:S05]  /*28a0*/  PRMT R27, RZ, 0x7610, R27 ;  /* 0x00007610ff1b7816 */ /* 0x000fca000000001b */
[----:B------:R-:W-:Y:S05]  /*28b0*/  @P3 BRA `(.L_x_39) ;  /* 0x0000000000043947 */ /* 0x000fea0003800000 */
[----:B------:R0:W5:Y:S02]  /*28c0*/  LDG.E.U8 R27, desc[UR22][R4.64] ;  /* 0x00000016041b7981 */ /* 0x000164000c1e1100 */
.L_x_39:
[----:B------:R-:W-:Y:S05]  /*28d0*/  BSYNC B1 ;  /* 0x0000000000017941 */ /* 0x000fea0003800000 */
.L_x_38:
[----:B-----5:R-:W-:Y:S01]  /*28e0*/  LOP3.LUT R27, R27, 0xff, RZ, 0xc0, !PT ;  /* 0x000000ff1b1b7812 */ /* 0x020fe200078ec0ff */
[----:B------:R-:W-:Y:S01]  /*28f0*/  BSSY B1, `(.L_x_40) ;  /* 0x000000b000017945 */ /* 0x000fe20003800000 */
[----:B------:R-:W-:Y:S02]  /*2900*/  ISETP.LT.OR P0, PT, R38, 0x2, !P0 ;  /* 0x000000022600780c */ /* 0x000fe40004701670 */
[----:B------:R-:W-:-:S05]  /*2910*/  F2FP.F16.E4M3.UNPACK_B R27, R27 ;  /* 0x0000001bff1b723e */ /* 0x000fca00020006ff */
[----:B------:R-:W-:-:S05]  /*2920*/  HADD2.F32 R27, -RZ, R27.H0_H0 ;  /* 0x2000001bff1b7230 */ /* 0x000fca0000004100 */
[----:B------:R-:W-:-:S04]  /*2930*/  FMUL R28, R27, R12 ;  /* 0x0000000c1b1c7220 */ /* 0x000fc80000400000 */
[----:B------:R-:W-:Y:S01]  /*2940*/  FFMA R28, R25, R11, R28 ;  /* 0x0000000b191c7223 */ /* 0x000fe2000000001c */
[----:B------:R-:W-:-:S04]  /*2950*/  PRMT R25, RZ, 0x7610, R25 ;  /* 0x00007610ff197816 */ /* 0x000fc80000000019 */
[----:B------:R-:W-:-:S05]  /*2960*/  F2FP.SATFINITE.E4M3.F32.PACK_AB_MERGE_C R27, RZ, R28, RZ ;  /* 0x0000001cff1b723e */ /* 0x000fca00048070ff */
[----:B------:R1:W-:Y:S01]  /*2970*/  @!P3 STG.E.U8 desc[UR22][R20.64], R27 ;  /* 0x0000001b1400b986 */ /* 0x0003e2000c101116 */
[----:B------:R-:W-:Y:S05]  /*2980*/  @P0 BRA `(.L_x_41) ;  /* 0x0000000000040947 */ /* 0x000fea0003800000 */
[----:B------:R2:W5:Y:S02]  /*2990*/  LDG.E.U8 R25, desc[UR22][R4.64+0x1] ;  /* 0x0000011604197981 */ /* 0x000564000c1e1100 */
.L_x_41:
[----:B------:R-:W-:Y:S05]  /*29a0*/  BSYNC B1 ;  /* 0x0000000000017941 */ /* 0x000fea0003800000 */
.L_x_40:
[----:B-----5:R-:W-:Y:S01]  /*29b0*/  LOP3.LUT R25, R25, 0xff, RZ, 0xc0, !PT ;  /* 0x000000ff19197812 */ /* 0x020fe200078ec0ff */
[----:B------:R-:W-:Y:S01]  /*29c0*/  BSSY B1, `(.L_x_42) ;  /* 0x0000013000017945 */ /* 0x000fe20003800000 */
[----:B0-2---:R-:W-:Y:S02]  /*29d0*/  IADD3 R5, P1, R18, 0x8, RZ ;  /* 0x0000000812057810 */ /* 0x005fe40007f3e0ff */
[----:B------:R-:W-:-:S03]  /*29e0*/  F2FP.F16.E4M3.UNPACK_B R25, R25 ;  /* 0x00000019ff19723e */ /* 0x000fc600020006ff */
[----:B------:R-:W-:Y:S01]  /*29f0*/  IMAD.X R18, RZ, RZ, R19, P1 ;  /* 0x000000ffff127224 */ /* 0x000fe200008e0613 */
[----:B------:R-:W-:Y:S01]  /*2a00*/  ISETP.GE.AND P1, PT, R31, 0x9, PT ;  /* 0x000000091f00780c */ /* 0x000fe20003f26270 */
[----:B------:R-:W-:Y:S02]  /*2a10*/  HADD2.F32 R25, -RZ, R25.H0_H0 ;  /* 0x20000019ff197230 */ /* 0x000fe40000004100 */
[----:B------:R-:W-:Y:S01]  /*2a20*/  IMAD R18, R18, UR6, RZ ;  /* 0x0000000612127c24 */ /* 0x000fe2000f8e02ff */
[----:B------:R-:W-:Y:S01]  /*2a30*/  ISETP.LT.OR P4, PT, R38, 0x1, !P1 ;  /* 0x000000012600780c */ /* 0x000fe20004f81670 */
[----:B------:R-:W-:-:S04]  /*2a40*/  IMAD.WIDE.U32 R14, R5, UR6, R14 ;  /* 0x00000006050e7c25 */ /* 0x000fc8000f8e000e */
[----:B------:R-:W-:Y:S01]  /*2a50*/  FMUL R25, R25, R12 ;  /* 0x0000000c19197220 */ /* 0x000fe20000400000 */
[----:B------:R-:W-:-:S03]  /*2a60*/  IMAD R5, R5, UR7, R18 ;  /* 0x0000000705057c24 */ /* 0x000fc6000f8e0212 */
[----:B------:R-:W-:Y:S01]  /*2a70*/  FFMA R25, R32, R11, R25 ;  /* 0x0000000b20197223 */ /* 0x000fe20000000019 */
[----:B------:R-:W-:Y:S02]  /*2a80*/  IADD3 R4, P3, R14, UR8, RZ ;  /* 0x000000080e047c10 */ /* 0x000fe4000ff7e0ff */
[----:B------:R-:W-:Y:S02]  /*2a90*/  PRMT R14, RZ, 0x7610, R14 ;  /* 0x00007610ff0e7816 */ /* 0x000fe4000000000e */
[----:B------:R-:W-:Y:S02]  /*2aa0*/  F2FP.SATFINITE.E4M3.F32.PACK_AB_MERGE_C R25, RZ, R25, RZ ;  /* 0x00000019ff19723e */ /* 0x000fe400048070ff */
[----:B------:R-:W-:-:S03]  /*2ab0*/  IADD3.X R5, R15, UR9, R5, P3, !PT ;  /* 0x000000090f057c10 */ /* 0x000fc60009ffe405 */
[----:B------:R0:W-:Y:S01]  /*2ac0*/  @!P0 STG.E.U8 desc[UR22][R20.64+0x1], R25 ;  /* 0x0000011914008986 */ /* 0x0001e2000c101116 */
[----:B------:R-:W-:Y:S05]  /*2ad0*/  @P4 BRA `(.L_x_43) ;  /* 0x0000000000044947 */ /* 0x000fea0003800000 */
[----:B------:R2:W5:Y:S02]  /*2ae0*/  LDG.E.U8 R14, desc[UR22][R4.64] ;  /* 0x00000016040e7981 */ /* 0x000564000c1e1100 */
.L_x_43:
[----:B------:R-:W-:Y:S05]  /*2af0*/  BSYNC B1 ;  /* 0x0000000000017941 */ /* 0x000fea0003800000 */
.L_x_42:
        /* <DEDUP_REMOVED lines=12> */
.L_x_45:
[----:B------:R-:W-:Y:S05]  /*2bc0*/  BSYNC B1 ;  /* 0x0000000000017941 */ /* 0x000fea0003800000 */
.L_x_44:
[----:B------:R-:W-:Y:S05]  /*2bd0*/  @P1 BRA `(.L_x_46) ;  /* 0x0000000000681947 */ /* 0x000fea0003800000 */
[----:B-----5:R-:W-:-:S04]  /*2be0*/  LOP3.LUT R13, R13, 0xff, RZ, 0xc0, !PT ;  /* 0x000000ff0d0d7812 */ /* 0x020fc800078ec0ff */
[----:B------:R-:W-:-:S05]  /*2bf0*/  F2FP.F16.E4M3.UNPACK_B R13, R13 ;  /* 0x0000000dff0d723e */ /* 0x000fca00020006ff */
[----:B------:R-:W-:-:S05]  /*2c00*/  HADD2.F32 R13, -RZ, R13.H0_H0 ;  /* 0x2000000dff0d7230 */ /* 0x000fca0000004100 */
[----:B------:R-:W-:-:S04]  /*2c10*/  FMUL R13, R13, R12 ;  /* 0x0000000c0d0d7220 */ /* 0x000fc80000400000 */
[----:B------:R-:W-:-:S05]  /*2c20*/  FFMA R13, R26, R11, R13 ;  /* 0x0000000b1a0d7223 */ /* 0x000fca000000000d */
[----:B------:R-:W-:-:S05]  /*2c30*/  F2FP.SATFINITE.E4M3.F32.PACK_AB_MERGE_C R13, RZ, R13, RZ ;  /* 0x0000000dff0d723e */ /* 0x000fca00048070ff */
[----:B------:R0:W-:Y:S01]  /*2c40*/  STG.E.U8 desc[UR22][R22.64+0x1], R13 ;  /* 0x0000010d16007986 */ /* 0x0001e2000c101116 */
[----:B------:R-:W-:Y:S05]  /*2c50*/  BRA `(.L_x_46) ;  /* 0x0000000000487947 */ /* 0x000fea0003800000 */
.L_x_37:
[----:B------:R-:W-:Y:S01]  /*2c60*/  ISETP.GE.AND P0, PT, R31, 0x1, PT ;  /* 0x000000011f00780c */ /* 0x000fe20003f06270 */
[-C--:B------:R-:W-:Y:S01]  /*2c70*/  FMUL R25, R25, R11.reuse ;  /* 0x0000000b19197220 */ /* 0x080fe20000400000 */
[----:B------:R-:W-:Y:S01]  /*2c80*/  ISETP.GE.AND P1, PT, R31, 0x9, PT ;  /* 0x000000091f00780c */ /* 0x000fe20003f26270 */
[-C--:B------:R-:W-:Y:S01]  /*2c90*/  FMUL R32, R32, R11.reuse ;  /* 0x0000000b20207220 */ /* 0x080fe20000400000 */
[C---:B------:R-:W-:Y:S01]  /*2ca0*/  ISETP.LT.OR P3, PT, R38.reuse, 0x1, !P0 ;  /* 0x000000012600780c */ /* 0x040fe20004761670 */
[-C--:B------:R-:W-:Y:S01]  /*2cb0*/  FMUL R13, R13, R11.reuse ;  /* 0x0000000b0d0d7220 */ /* 0x080fe20000400000 */
[----:B------:R-:W-:Y:S01]  /*2cc0*/  ISETP.LT.OR P0, PT, R38, 0x2, !P0 ;  /* 0x000000022600780c */ /* 0x000fe20004701670 */
[----:B------:R-:W-:Y:S01]  /*2cd0*/  FMUL R26, R26, R11 ;  /* 0x0000000b1a1a7220 */ /* 0x000fe20000400000 */
[C---:B------:R-:W-:Y:S02]  /*2ce0*/  ISETP.LT.OR P4, PT, R38.reuse, 0x1, !P1 ;  /* 0x000000012600780c */ /* 0x040fe40004f81670 */
[----:B------:R-:W-:-:S02]  /*2cf0*/  ISETP.LT.OR P1, PT, R38, 0x2, !P1 ;  /* 0x000000022600780c */ /* 0x000fc40004f21670 */
[----:B------:R-:W-:Y:S02]  /*2d00*/  F2FP.SATFINITE.E4M3.F32.PACK_AB_MERGE_C R25, RZ, R25, RZ ;  /* 0x00000019ff19723e */ /* 0x000fe400048070ff */
[----:B------:R-:W-:Y:S02]  /*2d10*/  F2FP.SATFINITE.E4M3.F32.PACK_AB_MERGE_C R5, RZ, R32, RZ ;  /* 0x00000020ff05723e */ /* 0x000fe400048070ff */
[----:B------:R-:W-:Y:S01]  /*2d20*/  F2FP.SATFINITE.E4M3.F32.PACK_AB_MERGE_C R13, RZ, R13, RZ ;  /* 0x0000000dff0d723e */ /* 0x000fe200048070ff */
[----:B------:R0:W-:Y:S01]  /*2d30*/  @!P3 STG.E.U8 desc[UR22][R20.64], R25 ;  /* 0x000000191400b986 */ /* 0x0001e2000c101116 */
[----:B------:R-:W-:-:S03]  /*2d40*/  F2FP.SATFINITE.E4M3.F32.PACK_AB_MERGE_C R15, RZ, R26, RZ ;  /* 0x0000001aff0f723e */ /* 0x000fc600048070ff */
[----:B------:R0:W-:Y:S04]  /*2d50*/  @!P0 STG.E.U8 desc[UR22][R20.64+0x1], R5 ;  /* 0x0000010514008986 */ /* 0x0001e8000c101116 */
[----:B------:R0:W-:Y:S04]  /*2d60*/  @!P4 STG.E.U8 desc[UR22][R22.64], R13 ;  /* 0x0000000d1600c986 */ /* 0x0001e8000c101116 */
[----:B------:R0:W-:Y:S02]  /*2d70*/  @!P1 STG.E.U8 desc[UR22][R22.64+0x1], R15 ;  /* 0x0000010f16009986 */ /* 0x0001e4000c101116 */
.L_x_46:
[----:B------:R-:W-:Y:S05]  /*2d80*/  BSYNC B0 ;  /* 0x0000000000007941 */ /* 0x000fea0003800000 */
.L_x_36:
[----:B------:R-:W-:Y:S01]  /*2d90*/  LEA R8, P0, R6, R8, 0x1 ;  /* 0x0000000806087211 */ /* 0x000fe200078008ff */
[----:B------:R-:W-:Y:S01]  /*2da0*/  ULDC.64 UR6, c[0x0][0x650] ;  /* 0x0001940000067ab9 */ /* 0x000fe20000000a00 */
[----:B--2-4-:R-:W-:Y:S01]  /*2db0*/  IMAD.U32 R4, RZ, RZ, UR18 ;  /* 0x00000012ff047e24 */ /* 0x014fe2000f8e00ff */
[----:B0----5:R-:W-:Y:S01]  /*2dc0*/  PRMT R13, RZ, 0x7610, R13 ;  /* 0x00007610ff0d7816 */ /* 0x021fe2000000000d */
[----:B------:R-:W-:Y:S02]  /*2dd0*/  IMAD.MOV.U32 R5, RZ, RZ, -0x1 ;  /* 0xffffffffff057424 */ /* 0x000fe400078e00ff */
[----:B------:R-:W-:Y:S01]  /*2de0*/  IMAD.X R9, R34, 0x1, R9, P0 ;  /* 0x0000000122097824 */ /* 0x000fe200000e0609 */
[----:B------:R-:W-:Y:S01]  /*2df0*/  ISETP.GE.U32.AND P0, PT, R8, UR6, PT ;  /* 0x0000000608007c0c */ /* 0x000fe2000bf06070 */
[----:B------:R0:W-:Y:S01]  /*2e00*/  SYNCS.ARRIVE.TRANS64.A1T0 RZ, [R4+UR24], RZ ;  /* 0x000000ff04ff79a7 */ /* 0x0001e20008100018 */
[----:B------:R-:W-:Y:S02]  /*2e10*/  IMAD.MOV.U32 R14, RZ, RZ, -0x1 ;  /* 0xffffffffff0e7424 */ /* 0x000fe400078e00ff */
[----:B------:R-:W-:Y:S01]  /*2e20*/  ISETP.GE.U32.AND.EX P0, PT, R9, UR7, PT, P0 ;  /* 0x0000000709007c0c */ /* 0x000fe2000bf06100 */
[----:B0-----:R-:W-:-:S12]  /*2e30*/  IMAD.MOV.U32 R4, RZ, RZ, -0x1 ;  /* 0xffffffffff047424 */ /* 0x001fd800078e00ff */
[----:B------:R-:W-:Y:S05]  /*2e40*/  @P0 BRA `(.L_x_47) ;  /* 0x0000000400480947 */ /* 0x000fea0003800000 */
[----:B-1----:R-:W0:Y:S01]  /*2e50*/  LDC.64 R20, c[0x0][0x628] ;  /* 0x00018a00ff147b82 */ /* 0x002e220000000a00 */
[----:B------:R-:W1:Y:S01]  /*2e60*/  S2R R25, SR_CTAID.X ;  /* 0x0000000000197919 */ /* 0x000e620000002500 */
[----:B------:R-:W-:Y:S02]  /*2e70*/  IMAD.MOV.U32 R18, RZ, RZ, R8 ;  /* 0x000000ffff127224 */ /* 0x000fe400078e0008 */
[----:B------:R-:W-:Y:S01]  /*2e80*/  IMAD.MOV.U32 R19, RZ, RZ, R9 ;  /* 0x000000ffff137224 */ /* 0x000fe200078e0009 */
[----:B------:R-:W2:Y:S03]  /*2e90*/  S2R R27, SR_CTAID.Y ;  /* 0x00000000001b7919 */ /* 0x000ea60000002600 */
[----:B------:R-:W4:Y:S08]  /*2ea0*/  LDC R26, c[0x0][0x630] ;  /* 0x00018c00ff1a7b82 */ /* 0x000f300000000800 */
[----:B------:R-:W1:Y:S01]  /*2eb0*/  LDC.64 R28, c[0x0][0x620] ;  /* 0x00018800ff1c7b82 */ /* 0x000e620000000a00 */
[----:B0-----:R-:W-:-:S04]  /*2ec0*/  ISETP.NE.U32.AND P0, PT, R20, RZ, PT ;  /* 0x000000ff1400720c */ /* 0x001fc80003f05070 */
[----:B------:R-:W-:-:S13]  /*2ed0*/  ISETP.NE.AND.EX P0, PT, R21, RZ, PT, P0 ;  /* 0x000000ff1500720c */ /* 0x000fda0003f05300 */
[----:B-12-4-:R-:W-:Y:S05]  /*2ee0*/  @!P0 BRA `(.L_x_48) ;  /* 0x0000000000288947 */ /* 0x016fea0003800000 */
[----:B------:R-:W0:Y:S02]  /*2ef0*/  LDC R5, c[0x0][0x634] ;  /* 0x00018d00ff057b82 */ /* 0x000e240000000800 */
[----:B0-----:R-:W-:-:S05]  /*2f00*/  IADD3 R13, P0, R8, R5, RZ ;  /* 0x00000005080d7210 */ /* 0x001fca0007f1e0ff */
[----:B---3--:R-:W-:-:S04]  /*2f10*/  IMAD.X R23, RZ, RZ, R9, P0 ;  /* 0x000000ffff177224 */ /* 0x008fc800000e0609 */
[----:B------:R-:W-:-:S04]  /*2f20*/  IMAD.WIDE.U32 R4, R23, R20, RZ ;  /* 0x0000001417047225 */ /* 0x000fc800078e00ff */
[----:B------:R-:W-:-:S04]  /*2f30*/  IMAD.WIDE.U32 R14, P0, R13, R21, R4 ;  /* 0x000000150d0e7225 */ /* 0x000fc80007800004 */
[----:B------:R-:W-:-:S04]  /*2f40*/  IMAD.WIDE.U32 R4, R13, R20, RZ ;  /* 0x000000140d047225 */ /* 0x000fc800078e00ff */
[----:B------:R-:W-:Y:S01]  /*2f50*/  IMAD.X R19, RZ, RZ, RZ, P0 ;  /* 0x000000ffff137224 */ /* 0x000fe200000e06ff */
[----:B------:R-:W-:Y:S01]  /*2f60*/  IADD3 RZ, P0, R5, R14, RZ ;  /* 0x0000000e05ff7210 */ /* 0x000fe20007f1e0ff */
[----:B------:R-:W-:-:S04]  /*2f70*/  IMAD.MOV.U32 R18, RZ, RZ, R15 ;  /* 0x000000ffff127224 */ /* 0x000fc800078e000f */
[----:B------:R-:W-:-:S08]  /*2f80*/  IMAD.WIDE.U32.X R18, R23, R21, R18, P0 ;  /* 0x0000001517127225 */ /* 0x000fd000000e0412 */
.L_x_48:
[-CC-:B---3--:R-:W-:Y:S01]  /*2f90*/  SHF.R.U64 R22, R18, R26.reuse, R19.reuse ;  /* 0x0000001a12167219 */ /* 0x188fe20000001213 */
[----:B------:R-:W0:Y:S01]  /*2fa0*/  LDC.64 R38, c[0x0][0x640] ;  /* 0x00019000ff267b82 */ /* 0x000e220000000a00 */
[----:B------:R-:W-:Y:S01]  /*2fb0*/  SHF.R.U32.HI R4, RZ, R26, R19 ;  /* 0x0000001aff047219 */ /* 0x000fe20000011613 */
[----:B------:R-:W-:Y:S01]  /*2fc0*/  ULDC UR6, c[0x0][0x150] ;  /* 0x0000540000067ab9 */ /* 0x000fe20000000800 */
[----:B------:R-:W-:Y:S02]  /*2fd0*/  IADD3 R13, P0, RZ, -R22, RZ ;  /* 0x80000016ff0d7210 */ /* 0x000fe40007f1e0ff */
[----:B------:R-:W-:-:S03]  /*2fe0*/  I2FP.F32.U32 R15, R25 ;  /* 0x00000019000f7245 */ /* 0x000fc60000201000 */
[----:B------:R-:W1:Y:S01]  /*2ff0*/  LDC R18, c[0x0][0x618] ;  /* 0x00018600ff127b82 */ /* 0x000e620000000800 */
[----:B------:R-:W-:Y:S02]  /*3000*/  IMAD.X R5, RZ, RZ, ~R4, P0 ;  /* 0x000000ffff057224 */ /* 0x000fe400000e0e04 */
[----:B------:R-:W-:Y:S01]  /*3010*/  FMUL R15, R15, UR6 ;  /* 0x000000060f0f7c20 */ /* 0x000fe20008400000 */
[----:B------:R-:W-:Y:S01]  /*3020*/  ULDC UR6, c[0x0][0x154] ;  /* 0x0000550000067ab9 */ /* 0x000fe20000000800 */
[-C--:B------:R-:W-:Y:S02]  /*3030*/  IMAD R14, R5, R28.reuse, RZ ;  /* 0x0000001c050e7224 */ /* 0x080fe400078e02ff */
[C---:B------:R-:W-:Y:S01]  /*3040*/  IMAD.WIDE.U32 R4, R13.reuse, R28, R8 ;  /* 0x0000001c0d047225 */ /* 0x040fe200078e0008 */
[----:B------:R-:W2:Y:S01]  /*3050*/  LDC R26, c[0x0][0x608] ;  /* 0x00018200ff1a7b82 */ /* 0x000ea20000000800 */
[----:B------:R-:W3:Y:S02]  /*3060*/  F2I.U32.TRUNC.NTZ R15, R15 ;  /* 0x0000000f000f7305 */ /* 0x000ee4000020f000 */
[----:B------:R-:W-:-:S04]  /*3070*/  IMAD R13, R13, R29, R14 ;  /* 0x0000001d0d0d7224 */ /* 0x000fc800078e020e */
[----:B------:R-:W-:Y:S01]  /*3080*/  IMAD.IADD R5, R5, 0x1, R13 ;  /* 0x0000000105057824 */ /* 0x000fe200078e020d */
[----:B------:R-:W4:Y:S01]  /*3090*/  LDC R19, c[0x0][0x658] ;  /* 0x00019600ff137b82 */ /* 0x000f220000000800 */
[----:B------:R-:W-:Y:S02]  /*30a0*/  I2FP.F32.U32 R13, R27 ;  /* 0x0000001b000d7245 */ /* 0x000fe40000201000 */
[----:B0-----:R-:W-:-:S03]  /*30b0*/  ISETP.NE.U32.AND P0, PT, R38, RZ, PT ;  /* 0x000000ff2600720c */ /* 0x001fc60003f05070 */
[----:B------:R-:W-:Y:S01]  /*30c0*/  FMUL R13, R13, UR6 ;  /* 0x000000060d0d7c20 */ /* 0x000fe20008400000 */
[----:B------:R-:W-:Y:S01]  /*30d0*/  ISETP.NE.AND.EX P0, PT, R39, RZ, PT, P0 ;  /* 0x000000ff2700720c */ /* 0x000fe20003f05300 */
[----:B------:R-:W0:Y:S01]  /*30e0*/  LDC R14, c[0x0][0x144] ;  /* 0x00005100ff0e7b82 */ /* 0x000e220000000800 */
[-CC-:B-1----:R-:W-:Y:S01]  /*30f0*/  SHF.R.U64 R20, R4, R18.reuse, R5.reuse ;  /* 0x0000001204147219 */ /* 0x182fe20000001205 */
[----:B------:R1:W0:Y:S01]  /*3100*/  F2I.U32.TRUNC.NTZ R28, R13 ;  /* 0x0000000d001c7305 */ /* 0x000222000020f000 */
[----:B------:R-:W-:Y:S01]  /*3110*/  SHF.R.U32.HI R5, RZ, R18, R5 ;  /* 0x00000012ff057219 */ /* 0x000fe20000011605 */
[----:B---3--:R-:W-:-:S04]  /*3120*/  IMAD.MOV R15, RZ, RZ, -R15 ;  /* 0x000000ffff0f7224 */ /* 0x008fc800078e0a0f */
[----:B------:R-:W3:Y:S01]  /*3130*/  LDC R30, c[0x0][0x148] ;  /* 0x00005200ff1e7b82 */ /* 0x000ee20000000800 */
[-CC-:B--2---:R-:W-:Y:S02]  /*3140*/  SHF.R.U64 R23, R20, R26.reuse, R5.reuse ;  /* 0x0000001a14177219 */ /* 0x184fe40000001205 */
[----:B------:R-:W-:-:S05]  /*3150*/  SHF.R.U32.HI R4, RZ, R26, R5 ;  /* 0x0000001aff047219 */ /* 0x000fca0000011605 */
[----:B------:R-:W2:Y:S01]  /*3160*/  LDC R29, c[0x0][0x648] ;  /* 0x00019200ff1d7b82 */ /* 0x000ea20000000800 */
[-CC-:B----4-:R-:W-:Y:S02]  /*3170*/  SHF.R.U64 R26, R23, R19.reuse, R4.reuse ;  /* 0x00000013171a7219 */ /* 0x190fe40000001204 */
[----:B------:R-:W-:-:S03]  /*3180*/  SHF.R.U32.HI R5, RZ, R19, R4 ;  /* 0x00000013ff057219 */ /* 0x000fc60000011604 */
[----:B------:R-:W-:Y:S02]  /*3190*/  IMAD.MOV.U32 R4, RZ, RZ, R26 ;  /* 0x000000ffff047224 */ /* 0x000fe400078e001a */
[----:B------:R-:W4:Y:S01]  /*31a0*/  LDC R31, c[0x0][0x638] ;  /* 0x00018e00ff1f7b82 */ /* 0x000f220000000800 */
[----:B0-----:R-:W-:-:S07]  /*31b0*/  IMAD R32, R14, R15, R25 ;  /* 0x0000000f0e207224 */ /* 0x001fce00078e0219 */
[----:B------:R-:W0:Y:S08]  /*31c0*/  LDC R33, c[0x0][0x610] ;  /* 0x00018400ff217b82 */ /* 0x000e300000000800 */
[----:B------:R-:W0:Y:S01]  /*31d0*/  LDC R40, c[0x0][0x600] ;  /* 0x00018000ff287b82 */ /* 0x000e220000000800 */
[----:B-1-3--:R-:W-:Y:S05]  /*31e0*/  @!P0 BRA `(.L_x_49) ;  /* 0x0000000000288947 */ /* 0x00afea0003800000 */
[----:B------:R-:W1:Y:S02]  /*31f0*/  LDC R13, c[0x0][0x64c] ;  /* 0x00019300ff0d7b82 */ /* 0x000e640000000800 */
[----:B-1----:R-:W-:-:S05]  /*3200*/  IADD3 R13, P0, R26, R13, RZ ;  /* 0x0000000d1a0d7210 */ /* 0x002fca0007f1e0ff */
        /* <DEDUP_REMOVED lines=8> */
.L_x_49:
[----:B--2---:R-:W-:Y:S01]  /*3290*/  SHF.R.U64 R5, R4, R29, R5 ;  /* 0x0000001d04057219 */ /* 0x004fe20000001205 */
[----:B------:R-:W-:Y:S01]  /*32a0*/  IMAD.MOV R28, RZ, RZ, -R28 ;  /* 0x000000ffff1c7224 */ /* 0x000fe200078e0a1c */
[----:B------:R-:W-:Y:S02]  /*32b0*/  LOP3.LUT R4, R23, R36, RZ, 0xc0, !PT ;  /* 0x0000002417047212 */ /* 0x000fe400078ec0ff */
[----:B------:R-:W-:Y:S01]  /*32c0*/  LOP3.LUT R15, R20, R35, RZ, 0xc0, !PT ;  /* 0x00000023140f7212 */ /* 0x000fe200078ec0ff */
[----:B------:R-:W-:Y:S02]  /*32d0*/  IMAD.MOV R13, RZ, RZ, -R5 ;  /* 0x000000ffff0d7224 */ /* 0x000fe400078e0a05 */
[----:B------:R-:W-:Y:S02]  /*32e0*/  IMAD R5, R37, R5, R4 ;  /* 0x0000000525057224 */ /* 0x000fe400078e0204 */
[----:B------:R-:W-:Y:S02]  /*32f0*/  @P2 IMAD R32, R30, R28, R27 ;  /* 0x0000001c1e202224 */ /* 0x000fe400078e021b */
[----:B----4-:R-:W-:-:S02]  /*3300*/  IMAD R4, R13, R31, R26 ;  /* 0x0000001f0d047224 */ /* 0x010fc400078e021a */
[----:B0-----:R-:W-:Y:S02]  /*3310*/  IMAD R5, R5, R33, R32 ;  /* 0x0000002105057224 */ /* 0x001fe400078e0220 */
[----:B------:R-:W-:Y:S02]  /*3320*/  IMAD R4, R4, R40, R15 ;  /* 0x0000002804047224 */ /* 0x000fe400078e020f */
[----:B------:R-:W-:-:S03]  /*3330*/  IMAD.MOV.U32 R13, RZ, RZ, 0x1 ;  /* 0x00000001ff0d7424 */ /* 0x000fc600078e00ff */
[----:B------:R-:W-:Y:S02]  /*3340*/  SEL R14, R4, R5, !P2 ;  /* 0x00000005040e7207 */ /* 0x000fe40005000000 */
[----:B------:R-:W-:Y:S01]  /*3350*/  SEL R5, R5, R4, !P2 ;  /* 0x0000000405057207 */ /* 0x000fe20005000000 */
[----:B------:R-:W-:-:S07]  /*3360*/  IMAD.MOV.U32 R4, RZ, RZ, R22 ;  /* 0x000000ffff047224 */ /* 0x000fce00078e0016 */
.L_x_47:
[----:B------:R-:W-:Y:S01]  /*3370*/  LOP3.LUT P0, RZ, R13, 0xff, RZ, 0xc0, !PT ;  /* 0x000000ff0dff7812 */ /* 0x000fe2000780c0ff */
[----:B------:R-:W-:Y:S01]  /*3380*/  UIMAD.WIDE.U32 UR6, UR5, 0x51eb851f, URZ ;  /* 0x51eb851f050678a5 */ /* 0x000fe2000f8e003f */
[----:B------:R-:W-:-:S03]  /*3390*/  LOP3.LUT R42, R42, 0x1, RZ, 0x3c, !PT ;  /* 0x000000012a2a7812 */ /* 0x000fc600078e3cff */
[----:B------:R-:W-:-:S04]  /*33a0*/  USHF.R.U32.HI UR6, URZ, 0x4, UR7 ;  /* 0x000000043f067899 */ /* 0x000fc80008011607 */
[----:B------:R-:W-:-:S04]  /*33b0*/  UIMAD UR5, UR6, -0x32, UR5 ;  /* 0xffffffce060578a4 */ /* 0x000fc8000f8e0205 */
[----:B------:R-:W-:Y:S08]  /*33c0*/  @P0 BRA `(.L_x_50) ;  /* 0xffffffe400e00947 */ /* 0x000ff0000383ffff */
[----:B------:R-:W-:Y:S05]  /*33d0*/  EXIT ;  /* 0x000000000000794d */ /* 0x000fea0003800000 */
.L_x_14:
[----:B------:R-:W-:-:S08]  /*33e0*/  ISETP.NE.AND P0, PT, R20, RZ, PT ;  /* 0x000000ff1400720c */ /* 0x000fd00003f05270 */
[----:B---3-5:R-:W0:-:S00]  /*33f0*/  USETMAXREG.DEALLOC.CTAPOOL 0x28 ;  /* 0x00000028000079c8 */ /* 0x028e0000080e0500 */
[----:B------:R-:W-:Y:S05]  /*3400*/  @P0 EXIT ;  /* 0x000000000000094d */ /* 0x000fea0003800000 */
[----:B0-----:R-:W-:Y:S01]  /*3410*/  LOP3.LUT P0, RZ, R13, 0xff, RZ, 0xc0, !PT ;  /* 0x000000ff0dff7812 */ /* 0x001fe2000780c0ff */
[----:B------:R-:W-:Y:S02]  /*3420*/  IMAD.MOV.U32 R11, RZ, RZ, 0x1 ;  /* 0x00000001ff0b7424 */ /* 0x000fe400078e00ff */
[----:B------:R-:W-:-:S10]  /*3430*/  IMAD.MOV.U32 R12, RZ, RZ, RZ ;  /* 0x000000ffff0c7224 */ /* 0x000fd400078e00ff */
[----:B------:R-:W-:Y:S05]  /*3440*/  @!P0 BRA `(.L_x_51) ;  /* 0x0000000c00108947 */ /* 0x000fea0003800000 */
[----:B------:R-:W-:Y:S01]  /*3450*/  LOP3.LUT P0, RZ, R3, 0x1f, RZ, 0xc0, !PT ;  /* 0x0000001f03ff7812 */ /* 0x000fe2000780c0ff */
[----:B------:R-:W-:Y:S01]  /*3460*/  ULDC UR5, c[0x0][0x658] ;  /* 0x0001960000057ab9 */ /* 0x000fe20000000800 */
[----:B------:R-:W-:Y:S01]  /*3470*/  UMOV UR6, 0xffffffff ;  /* 0xffffffff00067882 */ /* 0x000fe20000000000 */
[----:B------:R-:W-:Y:S01]  /*3480*/  BSSY B0, `(.L_x_51) ;  /* 0x00000c0000007945 */ /* 0x000fe20003800000 */
[----:B------:R-:W-:Y:S01]  /*3490*/  USHF.L.U32 UR6, UR6, UR5, URZ ;  /* 0x0000000506067299 */ /* 0x000fe2000800063f */
[C---:B------:R-:W-:Y:S01]  /*34a0*/  ISETP.NE.AND P3, PT, R2.reuse, RZ, PT ;  /* 0x000000ff0200720c */ /* 0x040fe20003f65270 */
[----:B------:R-:W-:Y:S01]  /*34b0*/  IMAD.MOV.U32 R13, RZ, RZ, 0x1 ;  /* 0x00000001ff0d7424 */ /* 0x000fe200078e00ff */
[----:B------:R-:W-:Y:S01]  /*34c0*/  ISETP.NE.OR P0, PT, R2, RZ, !P0 ;  /* 0x000000ff0200720c */ /* 0x000fe20004705670 */
[----:B------:R-:W-:Y:S01]  /*34d0*/  IMAD.MOV.U32 R11, RZ, RZ, 0x1 ;  /* 0x00000001ff0b7424 */ /* 0x000fe200078e00ff */
[----:B------:R-:W-:Y:S01]  /*34e0*/  LOP3.LUT R15, R0, 0x2, RZ, 0xfc, !PT ;  /* 0x00000002000f7812 */ /* 0x000fe200078efcff */
[----:B------:R-:W-:Y:S01]  /*34f0*/  IMAD.MOV.U32 R12, RZ, RZ, RZ ;  /* 0x000000ffff0c7224 */ /* 0x000fe200078e00ff */
[----:B------:R-:W-:Y:S01]  /*3500*/  ULDC UR4, c[0x0][0x600] ;  /* 0x0001800000047ab9 */ /* 0x000fe20000000800 */
[----:B------:R-:W-:Y:S01]  /*3510*/  UMOV UR7, 0x1 ;  /* 0x0000000100077882 */ /* 0x000fe20000000000 */
[----:B------:R-:W-:-:S02]  /*3520*/  UIADD3 UR22, UR13, 0x1, URZ ;  /* 0x000000010d167890 */ /* 0x000fc4000fffe03f */
[----:B------:R-:W-:Y:S02]  /*3530*/  UIADD3 UR16, UR4, -0x1, URZ ;  /* 0xffffffff04107890 */ /* 0x000fe4000fffe03f */
[----:B------:R-:W-:Y:S02]  /*3540*/  USHF.L.U32 UR18, UR7, UR5, URZ ;  /* 0x0000000507127299 */ /* 0x000fe4000800063f */
[----:B------:R-:W-:Y:S01]  /*3550*/  ULOP3.LUT UR17, URZ, UR6, URZ, 0x33, !UPT ;  /* 0x000000063f117292 */ /* 0x000fe2000f8e333f */
[----:B------:R-:W-:-:S11]  /*3560*/  ULDC.64 UR20, c[0x0][0x198] ;  /* 0x0000660000147ab9 */ /* 0x000fd60000000a00 */
.L_x_63:
[----:B------:R-:W-:-:S03]  /*3570*/  UMOV UR4, 0xffffffff ;  /* 0xffffffff00047882 */ /* 0x000fc60000000000 */
[----:B------:R-:W-:Y:S05]  /*3580*/  BRA.DIV UR4, `(.L_x_52) ;  /* 0x0000002a04587947 */ /* 0x000fea000b800000 */
[----:B------:R-:W-:-:S13]  /*3590*/  ELECT P1, URZ, PT ;  /* 0x00000000003f782f */ /* 0x000fda0003820000 */
.L_x_122:
[----:B------:R-:W0:Y:S01]  /*35a0*/  LDC R2, c[0x0][0x28c] ;  /* 0x0000a300ff027b82 */ /* 0x000e220000000800 */
[----:B------:R-:W-:Y:S01]  /*35b0*/  BSSY B1, `(.L_x_53) ;  /* 0x0000037000017945 */ /* 0x000fe20003800000 */
[----:B0-----:R-:W-:-:S13]  /*35c0*/  ISETP.LT.OR P1, PT, R2, 0x1, !P1 ;  /* 0x000000010200780c */ /* 0x001fda0004f21670 */
[----:B------:R-:W-:Y:S05]  /*35d0*/  @P1 BRA `(.L_x_54) ;  /* 0x0000000000d01947 */ /* 0x000fea0003800000 */
[----:B------:R-:W-:Y:S02]  /*35e0*/  IMAD.SHL.U32 R16, R14, 0x8, RZ ;  /* 0x000000080e107824 */ /* 0x000fe400078e00ff */
[----:B------:R-:W-:Y:S02]  /*35f0*/  IMAD.SHL.U32 R17, R5, 0x40, RZ ;  /* 0x0000004005117824 */ /* 0x000fe400078e00ff */
[----:B------:R-:W-:Y:S02]  /*3600*/  IMAD.MOV.U32 R19, RZ, RZ, RZ ;  /* 0x000000ffff137224 */ /* 0x000fe400078e00ff */
[----:B------:R-:W-:Y:S02]  /*3610*/  IMAD.U32 R21, RZ, RZ, UR22 ;  /* 0x00000016ff157e24 */ /* 0x000fe4000f8e00ff */
[----:B------:R-:W-:Y:S02]  /*3620*/  IMAD.MOV.U32 R2, RZ, RZ, R11 ;  /* 0x000000ffff027224 */ /* 0x000fe400078e000b */
[----:B------:R-:W-:-:S07]  /*3630*/  IMAD.MOV.U32 R3, RZ, RZ, R12 ;  /* 0x000000ffff037224 */ /* 0x000fce00078e000c */
.L_x_58:
[----:B------:R-:W0:Y:S01]  /*3640*/  S2R R14, SR_CgaCtaId ;  /* 0x00000000000e7919 */ /* 0x000e220000008800 */
[----:B------:R-:W-:-:S04]  /*3650*/  MOV R5, 0x400 ;  /* 0x0000040000057802 */ /* 0x000fc80000000f00 */
[----:B0-----:R-:W-:Y:S02]  /*3660*/  LEA R20, R14, R5, 0x18 ;  /* 0x000000050e147211 */ /* 0x001fe400078ec0ff */
[----:B------:R-:W-:Y:S01]  /*3670*/  SHF.L.U32 R5, R2, 0x1f, RZ ;  /* 0x0000001f02057819 */ /* 0x000fe200000006ff */
[----:B------:R-:W0:Y:S02]  /*3680*/  @!P3 LDC R14, c[0x0][0x500] ;  /* 0x00014000ff0ebb82 */ /* 0x000e240000000800 */
[----:B------:R-:W-:-:S04]  /*3690*/  IMAD R18, R3, 0x8, R20 ;  /* 0x0000000803127824 */ /* 0x000fc800078e0214 */
[----:B------:R-:W1:Y:S02]  /*36a0*/  SYNCS.PHASECHK.TRANS64.TRYWAIT P1, [R18+URZ+0x190], R5 ;  /* 0x00019005120075a7 */ /* 0x000e64000802017f */
[----:B-1----:R-:W-:Y:S05]  /*36b0*/  @!P1 BRA `(.L_x_55) ;  /* 0x00000028002c9947 */ /* 0x002fea0003800000 */
.L_x_123:
[----:B-1----:R-:W-:Y:S01]  /*36c0*/  PRMT R5, R15, 0x9910, RZ ;  /* 0x000099100f057816 */ /* 0x002fe200000000ff */
[----:B0-----:R0:W-:Y:S03]  /*36d0*/  @!P3 SYNCS.ARRIVE.TRANS64 RZ, [R18+URZ], R14 ;  /* 0x0000000e12ffb9a7 */ /* 0x0011e6000800003f */
[----:B------:R-:W-:-:S13]  /*36e0*/  ISETP.NE.AND P1, PT, R5, 0x2, PT ;  /* 0x000000020500780c */ /* 0x000fda0003f25270 */
[----:B0-----:R-:W-:Y:S05]  /*36f0*/  @P1 BRA `(.L_x_56) ;  /* 0x0000000000041947 */ /* 0x001fea0003800000 */
[----:B------:R-:W-:Y:S01]  /*3700*/  BPT.TRAP 0x1 ;  /* 0x000000040000795c */ /* 0x000fe20000300000 */
.L_x_56:
[----:B------:R-:W-:Y:S05]  /*3710*/  @P0 BRA `(.L_x_57) ;  /* 0x0000000000040947 */ /* 0x000fea0003800000 */
[----:B------:R-:W-:Y:S01]  /*3720*/  BPT.TRAP 0x1 ;  /* 0x000000040000795c */ /* 0x000fe20000300000 */
.L_x_57:
[C-C-:B------:R-:W-:Y:S01]  /*3730*/  IMAD R5, R3.reuse, 0x1000, R20.reuse ;  /* 0x0000100003057824 */ /* 0x140fe200078e0214 */
[----:B------:R-:W-:Y:S01]  /*3740*/  R2UR UR9, R18 ;  /* 0x00000000120972ca */ /* 0x000fe200000e0000 */
[----:B------:R-:W-:Y:S01]  /*3750*/  IMAD R20, R3, 0x200, R20 ;  /* 0x0000020003147824 */ /* 0x000fe200078e0214 */
[----:B------:R-:W-:Y:S01]  /*3760*/  UIADD3 UR4, UP0, UR20, 0xf0, URZ ;  /* 0x000000f014047890 */ /* 0x000fe2000ff1e03f */
[----:B------:R-:W-:Y:S01]  /*3770*/  VIADD R21, R21, 0xffffffff ;  /* 0xffffffff15157836 */ /* 0x000fe20000000000 */
[----:B------:R-:W-:Y:S01]  /*3780*/  R2UR UR5, R5 ;  /* 0x00000000050572ca */ /* 0x000fe200000e0000 */
[----:B------:R-:W-:Y:S01]  /*3790*/  UIADD3 UR24, UP1, UR20, 0x1f0, URZ ;  /* 0x000001f014187890 */ /* 0x000fe2000ff3e03f */
[----:B------:R-:W-:Y:S01]  /*37a0*/  R2UR UR8, R20 ;  /* 0x00000000140872ca */ /* 0x000fe200000e0000 */
[----:B------:R-:W-:Y:S01]  /*37b0*/  VIADD R3, R3, 0x1 ;  /* 0x0000000103037836 */ /* 0x000fe20000000000 */
[----:B------:R-:W-:Y:S01]  /*37c0*/  R2UR UR11, R17 ;  /* 0x00000000110b72ca */ /* 0x000fe200000e0000 */
[----:B------:R-:W-:Y:S01]  /*37d0*/  UIADD3.X UR25, URZ, UR21, URZ, UP1, !UPT ;  /* 0x000000153f197290 */ /* 0x000fe20008ffe43f */
[C---:B------:R-:W-:Y:S01]  /*37e0*/  R2UR UR10, R19.reuse ;  /* 0x00000000130a72ca */ /* 0x040fe200000e0000 */
[----:B------:R-:W-:Y:S01]  /*37f0*/  UMOV UR6, 0x0 ;  /* 0x0000000000067882 */ /* 0x000fe20000000000 */
[----:B------:R-:W-:Y:S01]  /*3800*/  R2UR UR12, R4 ;  /* 0x00000000040c72ca */ /* 0x000fe200000e0000 */
[----:B------:R-:W-:Y:S01]  /*3810*/  UMOV UR7, 0x10000000 ;  /* 0x1000000000077882 */ /* 0x000fe20000000000 */
[----:B------:R-:W-:Y:S01]  /*3820*/  R2UR UR19, R16 ;  /* 0x00000000101372ca */ /* 0x000fe200000e0000 */
[----:B------:R-:W-:Y:S01]  /*3830*/  VIADD R19, R19, 0x40 ;  /* 0x0000004013137836 */ /* 0x000fe20000000000 */
[----:B------:R-:W-:Y:S01]  /*3840*/  ISETP.GT.AND P4, PT, R21, 0x1, PT ;  /* 0x000000011500780c */ /* 0x000fe20003f84270 */
[----:B------:R-:W-:Y:S01]  /*3850*/  UIADD3 UR14, UR5, 0x400, URZ ;  /* 0x00000400050e7890 */ /* 0x000fe2000fffe03f */
[----:B------:R-:W-:Y:S01]  /*3860*/  ISETP.NE.AND P1, PT, R3, 0x32, PT ;  /* 0x000000320300780c */ /* 0x000fe20003f25270 */
[----:B------:R-:W-:-:S02]  /*3870*/  UIADD3.X UR5, URZ, UR21, URZ, UP0, !UPT ;  /* 0x000000153f057290 */ /* 0x000fc400087fe43f */
[----:B------:R-:W-:Y:S01]  /*3880*/  UIADD3 UR15, UR8, 0x32400, URZ ;  /* 0x00032400080f7890 */ /* 0x000fe2000fffe03f */
[----:B------:R-:W-:Y:S02]  /*3890*/  SEL R5, RZ, 0x1, P1 ;  /* 0x00000001ff057807 */ /* 0x000fe40000800000 */
[----:B------:R-:W-:Y:S01]  /*38a0*/  UMOV UR8, UR14 ;  /* 0x0000000e00087c82 */ /* 0x000fe20008000000 */
[----:B------:R-:W-:Y:S02]  /*38b0*/  SEL R3, R3, RZ, P1 ;  /* 0x000000ff03037207 */ /* 0x000fe40000800000 */
[----:B------:R-:W-:Y:S01]  /*38c0*/  LOP3.LUT R2, R2, R5, RZ, 0x3c, !PT ;  /* 0x0000000502027212 */ /* 0x000fe200078e3cff */
[----:B------:R0:W-:Y:S02]  /*38d0*/  UTMALDG.3D [UR8], [UR4], desc[UR6] ;  /* 0x00000608040075b4 */ /* 0x0001e40008011000 */
[----:B0-----:R-:W-:Y:S01]  /*38e0*/  UMOV UR8, UR15 ;  /* 0x0000000f00087c82 */ /* 0x001fe20008000000 */
[----:B------:R-:W-:-:S02]  /*38f0*/  UMOV UR11, UR19 ;  /* 0x00000013000b7c82 */ /* 0x000fc40008000000 */
[----:B------:R0:W-:Y:S02]  /*3900*/  UTMALDG.3D [UR8], [UR24], desc[UR6] ;  /* 0x00000608180075b4 */ /* 0x0001e40008011000 */
[----:B0-----:R-:W-:Y:S05]  /*3910*/  @P4 BRA `(.L_x_58) ;  /* 0xfffffffc00484947 */ /* 0x001fea000383ffff */
.L_x_54:
[----:B------:R-:W-:Y:S05]  /*3920*/  BSYNC B1 ;  /* 0x0000000000017941 */ /* 0x000fea0003800000 */
.L_x_53:
[----:B------:R-:W-:Y:S01]  /*3930*/  LOP3.LUT P4, RZ, R13, 0xff, RZ, 0xc0, !PT ;  /* 0x000000ff0dff7812 */ /* 0x000fe2000788c0ff */
[----:B------:R-:W-:Y:S01]  /*3940*/  VIADD R5, R12, UR13 ;  /* 0x0000000d0c057c36 */ /* 0x000fe20008000000 */
[----:B------:R-:W-:Y:S01]  /*3950*/  ULDC.64 UR4, c[0x0][0x650] ;  /* 0x0001940000047ab9 */ /* 0x000fe20000000a00 */
[----:B------:R-:W-:Y:S01]  /*3960*/  IMAD.U32 R12, RZ, RZ, UR13 ;  /* 0x0000000dff0c7e24 */ /* 0x000fe2000f8e00ff */
[----:B------:R-:W-:Y:S01]  /*3970*/  UISETP.GE.U32.AND UP0, UPT, UR13, 0x32, UPT ;  /* 0x000000320d00788c */ /* 0x000fe2000bf06070 */
[----:B------:R-:W-:Y:S01]  /*3980*/  BSSY B1, `(.L_x_59) ;  /* 0x000006d000017945 */ /* 0x000fe20003800000 */
[----:B------:R-:W-:Y:S01]  /*3990*/  ISETP.GT.U32.AND P1, PT, R5, 0x31, PT ;  /* 0x000000310500780c */ /* 0x000fe20003f24070 */
[----:B------:R-:W-:Y:S01]  /*39a0*/  IMAD.MOV.U32 R14, RZ, RZ, -0x1 ;  /* 0xffffffffff0e7424 */ /* 0x000fe200078e00ff */
[----:B------:R-:W-:Y:S02]  /*39b0*/  PRMT R13, RZ, 0x7610, R13 ;  /* 0x00007610ff0d7816 */ /* 0x000fe4000000000d */
[----:B------:R-:W-:-:S02]  /*39c0*/  ISETP.LT.U32.AND P1, PT, R12, 0x32, P1 ;  /* 0x000000320c00780c */ /* 0x000fc40000f21070 */
[----:B------:R-:W-:Y:S01]  /*39d0*/  PLOP3.LUT P5, PT, PT, PT, UP0, 0x80, 0x0 ;  /* 0x000000000000781c */ /* 0x000fe20003faf008 */
[----:B------:R-:W0:Y:S01]  /*39e0*/  @P4 S2R R3, SR_CgaCtaId ;  /* 0x0000000000034919 */ /* 0x000e220000008800 */
[----:B------:R-:W-:-:S04]  /*39f0*/  @P4 MOV R2, 0x400 ;  /* 0x0000040000024802 */ /* 0x000fc80000000f00 */
[----:B0-----:R-:W-:Y:S01]  /*3a00*/  @P4 LEA R4, R3, R2, 0x18 ;  /* 0x0000000203044211 */ /* 0x001fe200078ec0ff */
[----:B------:R-:W-:Y:S01]  /*3a10*/  IMAD.WIDE.U32 R2, R5, 0x51eb851f, RZ ;  /* 0x51eb851f05027825 */ /* 0x000fe200078e00ff */
[----:B------:R-:W-:Y:S02]  /*3a20*/  SEL R2, RZ, 0x1, !P1 ;  /* 0x00000001ff027807 */ /* 0x000fe40004800000 */
[----:B------:R0:W-:Y:S01]  /*3a30*/  @P4 SYNCS.ARRIVE.TRANS64.A1T0 RZ, [R4+URZ+0x358], RZ ;  /* 0x000358ff04ff49a7 */ /* 0x0001e2000810003f */
[----:B------:R-:W-:Y:S02]  /*3a40*/  IADD3 R8, P4, R8, R6, RZ ;  /* 0x0000000608087210 */ /* 0x000fe40007f9e0ff */
[----:B------:R-:W-:Y:S02]  /*3a50*/  LOP3.LUT R11, R11, R2, RZ, 0x3c, !PT ;  /* 0x000000020b0b7212 */ /* 0x000fe400078e3cff */
[----:B------:R-:W-:Y:S01]  /*3a60*/  ISETP.GE.U32.AND P1, PT, R8, UR4, PT ;  /* 0x0000000408007c0c */ /* 0x000fe2000bf26070 */
[----:B------:R-:W-:Y:S01]  /*3a70*/  IMAD.X R9, R9, 0x1, R10, P4 ;  /* 0x0000000109097824 */ /* 0x000fe200020e060a */
[----:B------:R-:W-:-:S02]  /*3a80*/  PRMT R2, RZ, 0x7610, R2 ;  /* 0x00007610ff027816 */ /* 0x000fc40000000002 */
[----:B0-----:R-:W-:Y:S02]  /*3a90*/  SHF.R.U32.HI R4, RZ, 0x4, R3 ;  /* 0x00000004ff047819 */ /* 0x001fe40000011603 */
[----:B------:R-:W-:Y:S02]  /*3aa0*/  ISETP.GE.U32.AND.EX P1, PT, R9, UR5, PT, P1 ;  /* 0x0000000509007c0c */ /* 0x000fe4000bf26110 */
[----:B------:R-:W-:Y:S01]  /*3ab0*/  @P5 LOP3.LUT R11, R11, 0x1, R4, 0x78, !PT ;  /* 0x000000010b0b5812 */ /* 0x000fe200078e7804 */
[----:B------:R-:W-:Y:S02]  /*3ac0*/  IMAD R12, R4, -0x32, R5 ;  /* 0xffffffce040c7824 */ /* 0x000fe400078e0205 */
[----:B------:R-:W-:Y:S02]  /*3ad0*/  IMAD.MOV.U32 R5, RZ, RZ, -0x1 ;  /* 0xffffffffff057424 */ /* 0x000fe400078e00ff */
[----:B------:R-:W-:-:S06]  /*3ae0*/  IMAD.MOV.U32 R4, RZ, RZ, -0x1 ;  /* 0xffffffffff047424 */ /* 0x000fcc00078e00ff */
[----:B------:R-:W-:Y:S05]  /*3af0*/  @P1 BRA `(.L_x_60) ;  /* 0x0000000400541947 */ /* 0x000fea0003800000 */
[----:B------:R-:W0:Y:S01]  /*3b00*/  S2R R17, SR_CTAID.X ;  /* 0x0000000000117919 */ /* 0x000e220000002500 */
[----:B------:R-:W-:Y:S01]  /*3b10*/  ULDC.64 UR4, c[0x0][0x628] ;  /* 0x00018a0000047ab9 */ /* 0x000fe20000000a00 */
[----:B------:R-:W1:Y:S01]  /*3b20*/  LDC R18, c[0x0][0x144] ;  /* 0x00005100ff127b82 */ /* 0x000e620000000800 */
[----:B------:R-:W-:Y:S01]  /*3b30*/  ISETP.NE.U32.AND P1, PT, RZ, UR4, PT ;  /* 0x00000004ff007c0c */ /* 0x000fe2000bf25070 */
[----:B------:R-:W2:Y:S01]  /*3b40*/  S2R R14, SR_CTAID.Y ;  /* 0x00000000000e7919 */ /* 0x000ea20000002600 */
[----:B------:R-:W-:Y:S01]  /*3b50*/  ULDC UR6, c[0x0][0x150] ;  /* 0x0000540000067ab9 */ /* 0x000fe20000000800 */
[----:B------:R-:W-:Y:S01]  /*3b60*/  ULDC UR7, c[0x0][0x630] ;  /* 0x00018c0000077ab9 */ /* 0x000fe20000000800 */
[----:B------:R-:W-:Y:S01]  /*3b70*/  ISETP.NE.AND.EX P1, PT, RZ, UR5, PT, P1 ;  /* 0x00000005ff007c0c */ /* 0x000fe2000bf25310 */
[----:B------:R-:W-:Y:S01]  /*3b80*/  IMAD.MOV.U32 R2, RZ, RZ, R8 ;  /* 0x000000ffff027224 */ /* 0x000fe200078e0008 */
[----:B0-----:R-:W-:-:S05]  /*3b90*/  I2FP.F32.U32 R3, R17 ;  /* 0x0000001100037245 */ /* 0x001fca0000201000 */
[----:B------:R-:W-:Y:S01]  /*3ba0*/  FMUL R20, R3, UR6 ;  /* 0x0000000603147c20 */ /* 0x000fe20008400000 */
[----:B------:R-:W-:-:S05]  /*3bb0*/  IMAD.MOV.U32 R3, RZ, RZ, R9 ;  /* 0x000000ffff037224 */ /* 0x000fca00078e0009 */
[----:B--2---:R-:W-:Y:S05]  /*3bc0*/  @!P1 BRA `(.L_x_61) ;  /* 0x0000000000289947 */ /* 0x004fea0003800000 */
[----:B------:R-:W-:Y:S02]  /*3bd0*/  ULDC UR6, c[0x0][0x634] ;  /* 0x00018d0000067ab9 */ /* 0x000fe40000000800 */
[----:B------:R-:W-:-:S05]  /*3be0*/  IADD3 R3, P1, R8, UR6, RZ ;  /* 0x0000000608037c10 */ /* 0x000fca000ff3e0ff */
[----:B------:R-:W-:-:S04]  /*3bf0*/  IMAD.X R19, RZ, RZ, R9, P1 ;  /* 0x000000ffff137224 */ /* 0x000fc800008e0609 */
[----:B------:R-:W-:-:S04]  /*3c00*/  IMAD.WIDE.U32 R4, R19, UR4, RZ ;  /* 0x0000000413047c25 */ /* 0x000fc8000f8e00ff */
[----:B------:R-:W-:-:S04]  /*3c10*/  IMAD.WIDE.U32 R4, P1, R3, UR5, R4 ;  /* 0x0000000503047c25 */ /* 0x000fc8000f820004 */
[----:B------:R-:W-:-:S04]  /*3c20*/  IMAD.WIDE.U32 R2, R3, UR4, RZ ;  /* 0x0000000403027c25 */ /* 0x000fc8000f8e00ff */
[----:B------:R-:W-:Y:S01]  /*3c30*/  IMAD.MOV.U32 R2, RZ, RZ, R5 ;  /* 0x000000ffff027224 */ /* 0x000fe200078e0005 */
[----:B------:R-:W-:Y:S01]  /*3c40*/  IADD3 RZ, P4, R3, R4, RZ ;  /* 0x0000000403ff7210 */ /* 0x000fe20007f9e0ff */
[----:B------:R-:W-:-:S04]  /*3c50*/  IMAD.X R3, RZ, RZ, RZ, P1 ;  /* 0x000000ffff037224 */ /* 0x000fc800008e06ff */
[----:B------:R-:W-:-:S08]  /*3c60*/  IMAD.WIDE.U32.X R2, R19, UR5, R2, P4 ;  /* 0x0000000513027c25 */ /* 0x000fd0000a0e0402 */
.L_x_61:
[--C-:B------:R-:W-:Y:S01]  /*3c70*/  SHF.R.U64 R16, R2, UR7, R3.reuse ;  /* 0x0000000702107c19 */ /* 0x100fe20008001203 */
[----:B------:R-:W0:Y:S01]  /*3c80*/  F2I.U32.TRUNC.NTZ R20, R20 ;  /* 0x0000001400147305 */ /* 0x000e22000020f000 */
[----:B------:R-:W-:Y:S01]  /*3c90*/  SHF.R.U32.HI R2, RZ, UR7, R3 ;  /* 0x00000007ff027c19 */ /* 0x000fe20008011603 */
[----:B------:R-:W-:Y:S01]  /*3ca0*/  ULDC.64 UR4, c[0x0][0x620] ;  /* 0x0001880000047ab9 */ /* 0x000fe20000000a00 */
[----:B------:R-:W-:Y:S01]  /*3cb0*/  IADD3 R5, P1, RZ, -R16, RZ ;  /* 0x80000010ff057210 */ /* 0x000fe20007f3e0ff */
[----:B------:R-:W-:Y:S01]  /*3cc0*/  IMAD.MOV.U32 R3, RZ, RZ, R9 ;  /* 0x000000ffff037224 */ /* 0x000fe200078e0009 */
[----:B------:R-:W-:Y:S01]  /*3cd0*/  ULDC.64 UR6, c[0x0][0x640] ;  /* 0x0001900000067ab9 */ /* 0x000fe20000000a00 */
[----:B------:R-:W2:Y:S02]  /*3ce0*/  LDC R21, c[0x0][0x148] ;  /* 0x00005200ff157b82 */ /* 0x000ea40000000800 */
[----:B------:R-:W-:Y:S01]  /*3cf0*/  IMAD.X R2, RZ, RZ, ~R2, P1 ;  /* 0x000000ffff027224 */ /* 0x000fe200008e0e02 */
[----:B------:R-:W-:-:S03]  /*3d00*/  ISETP.NE.U32.AND P1, PT, RZ, UR6, PT ;  /* 0x00000006ff007c0c */ /* 0x000fc6000bf25070 */
[----:B------:R-:W-:Y:S01]  /*3d10*/  IMAD R4, R2, UR4, RZ ;  /* 0x0000000402047c24 */ /* 0x000fe2000f8e02ff */
[----:B------:R-:W-:Y:S01]  /*3d20*/  ISETP.NE.AND.EX P1, PT, RZ, UR7, PT, P1 ;  /* 0x00000007ff007c0c */ /* 0x000fe2000bf25310 */
[----:B------:R-:W-:-:S04]  /*3d30*/  IMAD.MOV.U32 R2, RZ, RZ, R8 ;  /* 0x000000ffff027224 */ /* 0x000fc800078e0008 */
[----:B------:R-:W-:Y:S01]  /*3d40*/  IMAD.WIDE.U32 R2, R5, UR4, R2 ;  /* 0x0000000405027c25 */ /* 0x000fe2000f8e0002 */
[----:B------:R-:W-:-:S03]  /*3d50*/  ULDC UR4, c[0x0][0x618] ;  /* 0x0001860000047ab9 */ /* 0x000fc60000000800 */
[----:B------:R-:W-:Y:S01]  /*3d60*/  IMAD R5, R5, UR5, R4 ;  /* 0x0000000505057c24 */ /* 0x000fe2000f8e0204 */
[----:B------:R-:W-:Y:S01]  /*3d70*/  ULDC UR5, c[0x0][0x154] ;  /* 0x0000550000057ab9 */ /* 0x000fe20000000800 */
[----:B0-----:R-:W-:Y:S02]  /*3d80*/  IMAD.MOV R4, RZ, RZ, -R20 ;  /* 0x000000ffff047224 */ /* 0x001fe400078e0a14 */
[----:B------:R-:W-:Y:S02]  /*3d90*/  IMAD.IADD R3, R3, 0x1, R5 ;  /* 0x0000000103037824 */ /* 0x000fe400078e0205 */
[----:B-1----:R-:W-:Y:S01]  /*3da0*/  IMAD R17, R18, R4, R17 ;  /* 0x0000000412117224 */ /* 0x002fe200078e0211 */
[----:B------:R-:W-:Y:S02]  /*3db0*/  I2FP.F32.U32 R4, R14 ;  /* 0x0000000e00047245 */ /* 0x000fe40000201000 */
[--C-:B------:R-:W-:Y:S02]  /*3dc0*/  SHF.R.U64 R18, R2, UR4, R3.reuse ;  /* 0x0000000402127c19 */ /* 0x100fe40008001203 */
[----:B------:R-:W-:Y:S01]  /*3dd0*/  SHF.R.U32.HI R3, RZ, UR4, R3 ;  /* 0x00000004ff037c19 */ /* 0x000fe20008011603 */
[----:B------:R-:W-:Y:S01]  /*3de0*/  FMUL R4, R4, UR5 ;  /* 0x0000000504047c20 */ /* 0x000fe20008400000 */
[----:B------:R-:W-:-:S02]  /*3df0*/  ULDC UR4, c[0x0][0x608] ;  /* 0x0001820000047ab9 */ /* 0x000fc40000000800 */
[--C-:B------:R-:W-:Y:S01]  /*3e00*/  SHF.R.U64 R20, R18, UR4, R3.reuse ;  /* 0x0000000412147c19 */ /* 0x100fe20008001203 */
[----:B------:R0:W1:Y:S01]  /*3e10*/  F2I.U32.TRUNC.NTZ R22, R4 ;  /* 0x0000000400167305 */ /* 0x000062000020f000 */
[----:B------:R-:W-:Y:S01]  /*3e20*/  SHF.R.U32.HI R3, RZ, UR4, R3 ;  /* 0x00000004ff037c19 */ /* 0x000fe20008011603 */
[----:B------:R-:W-:-:S03]  /*3e30*/  ULDC UR4, c[0x0][0x658] ;  /* 0x0001960000047ab9 */ /* 0x000fc60000000800 */
[--C-:B------:R-:W-:Y:S02]  /*3e40*/  SHF.R.U64 R19, R20, UR4, R3.reuse ;  /* 0x0000000414137c19 */ /* 0x100fe40008001203 */
[----:B------:R-:W-:-:S03]  /*3e50*/  SHF.R.U32.HI R23, RZ, UR4, R3 ;  /* 0x00000004ff177c19 */ /* 0x000fc60008011603 */
[----:B------:R-:W-:Y:S02]  /*3e60*/  IMAD.MOV.U32 R2, RZ, RZ, R19 ;  /* 0x000000ffff027224 */ /* 0x000fe400078e0013 */
[----:B------:R-:W-:Y:S01]  /*3e70*/  IMAD.MOV.U32 R3, RZ, RZ, R23 ;  /* 0x000000ffff037224 */ /* 0x000fe200078e0017 */
[----:B0-----:R-:W-:Y:S06]  /*3e80*/  @!P1 BRA `(.L_x_62) ;  /* 0x0000000000289947 */ /* 0x001fec0003800000 */
        /* <DEDUP_REMOVED lines=10> */
.L_x_62:
[----:B------:R-:W-:Y:S01]  /*3f30*/  ULDC UR4, c[0x0][0x648] ;  /* 0x0001920000047ab9 */ /* 0x000fe20000000800 */
[----:B-1----:R-:W-:Y:S01]  /*3f40*/  IMAD.MOV R22, RZ, RZ, -R22 ;  /* 0x000000ffff167224 */ /* 0x002fe200078e0a16 */
[----:B------:R-:W-:Y:S01]  /*3f50*/  SHF.R.U64 R3, R2, UR4, R3 ;  /* 0x0000000402037c19 */ /* 0x000fe20008001203 */
[----:B------:R-:W-:Y:S01]  /*3f60*/  ULDC UR4, c[0x0][0x638] ;  /* 0x00018e0000047ab9 */ /* 0x000fe20000000800 */
[----:B------:R-:W-:Y:S01]  /*3f70*/  LOP3.LUT R2, R20, UR17, RZ, 0xc0, !PT ;  /* 0x0000001114027c12 */ /* 0x000fe2000f8ec0ff */
[----:B--2---:R-:W-:Y:S01]  /*3f80*/  @P2 IMAD R17, R21, R22, R14 ;  /* 0x0000001615112224 */ /* 0x004fe200078e020e */
[----:B------:R-:W-:Y:S01]  /*3f90*/  LOP3.LUT R18, R18, UR16, RZ, 0xc0, !PT ;  /* 0x0000001012127c12 */ /* 0x000fe2000f8ec0ff */
[----:B------:R-:W-:Y:S01]  /*3fa0*/  IMAD.MOV R4, RZ, RZ, -R3 ;  /* 0x000000ffff047224 */ /* 0x000fe200078e0a03 */
[----:B------:R-:W-:Y:S01]  /*3fb0*/  ULDC UR5, c[0x0][0x610] ;  /* 0x0001840000057ab9 */ /* 0x000fe20000000800 */
[----:B------:R-:W-:Y:S02]  /*3fc0*/  IMAD R2, R3, UR18, R2 ;  /* 0x0000001203027c24 */ /* 0x000fe4000f8e0202 */
[----:B------:R-:W-:Y:S01]  /*3fd0*/  IMAD R19, R4, UR4, R19 ;  /* 0x0000000404137c24 */ /* 0x000fe2000f8e0213 */
[----:B------:R-:W-:Y:S01]  /*3fe0*/  ULDC UR4, c[0x0][0x600] ;  /* 0x0001800000047ab9 */ /* 0x000fe20000000800 */
[----:B------:R-:W-:-:S02]  /*3ff0*/  IMAD R17, R2, UR5, R17 ;  /* 0x0000000502117c24 */ /* 0x000fc4000f8e0211 */
[----:B------:R-:W-:Y:S02]  /*4000*/  IMAD R4, R19, UR4, R18 ;  /* 0x0000000413047c24 */ /* 0x000fe4000f8e0212 */
[----:B------:R-:W-:-:S03]  /*4010*/  IMAD.MOV.U32 R2, RZ, RZ, 0x1 ;  /* 0x00000001ff027424 */ /* 0x000fc600078e00ff */
[----:B------:R-:W-:Y:S02]  /*4020*/  SEL R14, R4, R17, !P2 ;  /* 0x00000011040e7207 */ /* 0x000fe40005000000 */
[----:B------:R-:W-:Y:S01]  /*4030*/  SEL R5, R17, R4, !P2 ;  /* 0x0000000411057207 */ /* 0x000fe20005000000 */
[----:B------:R-:W-:-:S07]  /*4040*/  IMAD.MOV.U32 R4, RZ, RZ, R16 ;  /* 0x000000ffff047224 */ /* 0x000fce00078e0010 */
.L_x_60:
[----:B------:R-:W-:Y:S05]  /*4050*/  BSYNC B1 ;  /* 0x0000000000017941 */ /* 0x000fea0003800000 */
.L_x_59:
[----:B------:R-:W-:-:S13]  /*4060*/  LOP3.LUT P1, RZ, R2, 0xff, RZ, 0xc0, !PT ;  /* 0x000000ff02ff7812 */ /* 0x000fda000782c0ff */
[----:B------:R-:W-:Y:S05]  /*4070*/  @P1 BRA `(.L_x_63) ;  /* 0xfffffff4003c1947 */ /* 0x000fea000383ffff */
[----:B------:R-:W-:Y:S05]  /*4080*/  BSYNC B0 ;  /* 0x0000000000007941 */ /* 0x000fea0003800000 */
.L_x_51:
[----:B------:R-:W-:-:S03]  /*4090*/  UMOV UR4, 0xffffffff ;  /* 0xffffffff00047882 */ /* 0x000fc60000000000 */
[----:B------:R-:W-:Y:S05]  /*40a0*/  BRA.DIV UR4, `(.L_x_64) ;  /* 0x0000001e04c47947 */ /* 0x000fea000b800000 */
[----:B------:R-:W-:-:S13]  /*40b0*/  ELECT P0, URZ, PT ;  /* 0x00000000003f782f */ /* 0x000fda0003800000 */
.L_x_126:
[----:B------:R-:W-:Y:S04]  /*40c0*/  BSSY B0, `(.L_x_65) ;  /* 0x00001c9000007945 */ /* 0x000fe80003800000 */
[----:B------:R-:W-:Y:S05]  /*40d0*/  @!P0 BRA `(.L_x_66) ;  /* 0x0000001c001c8947 */ /* 0x000fea0003800000 */
[----:B------:R-:W-:-:S04]  /*40e0*/  LOP3.LUT R0, R0, 0x2, RZ, 0xfc, !PT ;  /* 0x0000000200007812 */ /* 0x000fc800078efcff */
[----:B------:R-:W-:-:S13]  /*40f0*/  ISETP.NE.AND P0, PT, R0, 0x3, PT ;  /* 0x000000030000780c */ /* 0x000fda0003f05270 */
[----:B------:R-:W-:Y:S05]  /*4100*/  @!P0 BRA `(.L_x_67) ;  /* 0x0000000000048947 */ /* 0x000fea0003800000 */
[----:B------:R-:W-:Y:S01]  /*4110*/  BPT.TRAP 0x1 ;  /* 0x000000040000795c */ /* 0x000fe20000300000 */
.L_x_67:
[----:B------:R-:W0:Y:S01]  /*4120*/  S2R R3, SR_CgaCtaId ;  /* 0x0000000000037919 */ /* 0x000e220000008800 */
[----:B------:R-:W-:Y:S02]  /*4130*/  MOV R0, 0x400 ;  /* 0x0000040000007802 */ /* 0x000fe40000000f00 */
[----:B------:R-:W-:Y:S02]  /*4140*/  SHF.L.U32 R2, R11, 0x1f, RZ ;  /* 0x0000001f0b027819 */ /* 0x000fe400000006ff */
[----:B0-----:R-:W-:-:S05]  /*4150*/  LEA R3, R3, R0, 0x18 ;  /* 0x0000000003037211 */ /* 0x001fca00078ec0ff */
[----:B------:R-:W-:-:S04]  /*4160*/  VIADD R3, R3, 0x190 ;  /* 0x0000019003037836 */ /* 0x000fc80000000000 */
[C---:B------:R-:W-:Y:S02]  /*4170*/  IMAD R5, R12.reuse, 0x8, R3 ;  /* 0x000000080c057824 */ /* 0x040fe400078e0203 */
[----:B------:R-:W-:Y:S02]  /*4180*/  VIADD R12, R12, 0x1 ;  /* 0x000000010c0c7836 */ /* 0x000fe40000000000 */
[----:B------:R-:W0:Y:S03]  /*4190*/  SYNCS.PHASECHK.TRANS64.TRYWAIT P0, [R5+URZ], R2 ;  /* 0x00000002050075a7 */ /* 0x000e26000800017f */
[----:B------:R-:W-:-:S04]  /*41a0*/  ISETP.NE.AND P1, PT, R12, 0x32, PT ;  /* 0x000000320c00780c */ /* 0x000fc80003f25270 */
[----:B------:R-:W-:Y:S02]  /*41b0*/  SEL R0, RZ, 0x1, P1 ;  /* 0x00000001ff007807 */ /* 0x000fe40000800000 */
[----:B------:R-:W-:Y:S02]  /*41c0*/  SEL R12, R12, RZ, P1 ;  /* 0x000000ff0c0c7207 */ /* 0x000fe40000800000 */
[----:B------:R-:W-:-:S03]  /*41d0*/  LOP3.LUT R11, R11, R0, RZ, 0x3c, !PT ;  /* 0x000000000b0b7212 */ /* 0x000fc600078e3cff */
[----:B------:R-:W-:Y:S01]  /*41e0*/  IMAD R7, R12, 0x8, R3 ;  /* 0x000000080c077824 */ /* 0x000fe200078e0203 */
[----:B------:R-:W-:Y:S01]  /*41f0*/  SHF.L.U32 R4, R11, 0x1f, RZ ;  /* 0x0000001f0b047819 */ /* 0x000fe200000006ff */
[----:B0-----:R-:W-:Y:S06]  /*4200*/  @!P0 BRA `(.L_x_68) ;  /* 0x0000001c00908947 */ /* 0x001fec0003800000 */
.L_x_127:
[----:B------:R-:W1:Y:S01]  /*4210*/  SYNCS.PHASECHK.TRANS64.TRYWAIT P0, [R7+URZ], R4 ;  /* 0x00000004070075a7 */ /* 0x000e62000800017f */
[----:B------:R-:W-:-:S05]  /*4220*/  VIADD R0, R12, 0x1 ;  /* 0x000000010c007836 */ /* 0x000fca0000000000 */
[----:B------:R-:W-:-:S04]  /*4230*/  ISETP.NE.AND P1, PT, R0, 0x32, PT ;  /* 0x000000320000780c */ /* 0x000fc80003f25270 */
[----:B0-----:R-:W-:Y:S02]  /*4240*/  SEL R2, RZ, 0x1, P1 ;  /* 0x00000001ff027807 */ /* 0x001fe40000800000 */
[----:B------:R-:W-:Y:S02]  /*4250*/  SEL R0, R0, RZ, P1 ;  /* 0x000000ff00007207 */ /* 0x000fe40000800000 */
[----:B------:R-:W-:-:S03]  /*4260*/  LOP3.LUT R11, R11, R2, RZ, 0x3c, !PT ;  /* 0x000000020b0b7212 */ /* 0x000fc600078e3cff */
[----:B------:R-:W-:Y:S01]  /*4270*/  IMAD R6, R0, 0x8, R3 ;  /* 0x0000000800067824 */ /* 0x000fe200078e0203 */
[----:B------:R-:W-:Y:S01]  /*4280*/  SHF.L.U32 R5, R11, 0x1f, RZ ;  /* 0x0000001f0b057819 */ /* 0x000fe200000006ff */
[----:B-1----:R-:W-:Y:S06]  /*4290*/  @!P0 BRA `(.L_x_69) ;  /* 0x0000001c00808947 */ /* 0x002fec0003800000 */
.L_x_128:
[----:B------:R-:W1:Y:S01]  /*42a0*/  SYNCS.PHASECHK.TRANS64.TRYWAIT P0, [R6+URZ], R5 ;  /* 0x00000005060075a7 */ /* 0x000e62000800017f */
[----:B------:R-:W-:-:S05]  /*42b0*/  VIADD R0, R0, 0x1 ;  /* 0x0000000100007836 */ /* 0x000fca0000000000 */
[----:B------:R-:W-:-:S04]  /*42c0*/  ISETP.NE.AND P1, PT, R0, 0x32, PT ;  /* 0x000000320000780c */ /* 0x000fc80003f25270 */
[----:B------:R-:W-:Y:S02]  /*42d0*/  SEL R2, RZ, 0x1, P1 ;  /* 0x00000001ff027807 */ /* 0x000fe40000800000 */
[----:B------:R-:W-:Y:S02]  /*42e0*/  SEL R0, R0, RZ, P1 ;  /* 0x000000ff00007207 */ /* 0x000fe40000800000 */
[----:B------:R-:W-:-:S03]  /*42f0*/  LOP3.LUT R11, R11, R2, RZ, 0x3c, !PT ;  /* 0x000000020b0b7212 */ /* 0x000fc600078e3cff */
[----:B0-----:R-:W-:Y:S01]  /*4300*/  IMAD R7, R0, 0x8, R3 ;  /* 0x0000000800077824 */ /* 0x001fe200078e0203 */
[----:B------:R-:W-:Y:S01]  /*4310*/  SHF.L.U32 R4, R11, 0x1f, RZ ;  /* 0x0000001f0b047819 */ /* 0x000fe200000006ff */
[----:B-1----:R-:W-:Y:S06]  /*4320*/  @!P0 BRA `(.L_x_70) ;  /* 0x0000001c00708947 */ /* 0x002fec0003800000 */
.L_x_129:
        /* <DEDUP_REMOVED lines=9> */
.L_x_130:
        /* <DEDUP_REMOVED lines=9> */
.L_x_131:
        /* <DEDUP_REMOVED lines=9> */
.L_x_132:
        /* <DEDUP_REMOVED lines=9> */
.L_x_133:
        /* <DEDUP_REMOVED lines=9> */
.L_x_134:
        /* <DEDUP_REMOVED lines=9> */
.L_x_135:
        /* <DEDUP_REMOVED lines=9> */
.L_x_136:
        /* <DEDUP_REMOVED lines=9> */
.L_x_137:
        /* <DEDUP_REMOVED lines=9> */
.L_x_138:
        /* <DEDUP_REMOVED lines=9> */
.L_x_139:
        /* <DEDUP_REMOVED lines=9> */
.L_x_140:
        /* <DEDUP_REMOVED lines=9> */
.L_x_141:
        /* <DEDUP_REMOVED lines=9> */
.L_x_142:
        /* <DEDUP_REMOVED lines=9> */
.L_x_143:
        /* <DEDUP_REMOVED lines=9> */
.L_x_144:
        /* <DEDUP_REMOVED lines=9> */
.L_x_145:
        /* <DEDUP_REMOVED lines=9> */
.L_x_146:
        /* <DEDUP_REMOVED lines=9> */
.L_x_147:
        /* <DEDUP_REMOVED lines=9> */
.L_x_148:
        /* <DEDUP_REMOVED lines=9> */
.L_x_149:
        /* <DEDUP_REMOVED lines=9> */
.L_x_150:
        /* <DEDUP_REMOVED lines=9> */
.L_x_151:
        /* <DEDUP_REMOVED lines=9> */
.L_x_152:
        /* <DEDUP_REMOVED lines=9> */
.L_x_153:
        /* <DEDUP_REMOVED lines=9> */
.L_x_154:
        /* <DEDUP_REMOVED lines=9> */
.L_x_155:
        /* <DEDUP_REMOVED lines=9> */
.L_x_156:
        /* <DEDUP_REMOVED lines=9> */
.L_x_157:
        /* <DEDUP_REMOVED lines=9> */
.L_x_158:
        /* <DEDUP_REMOVED lines=9> */
.L_x_159:
        /* <DEDUP_REMOVED lines=9> */
.L_x_160:
        /* <DEDUP_REMOVED lines=9> */
.L_x_161:
        /* <DEDUP_REMOVED lines=9> */
.L_x_162:
        /* <DEDUP_REMOVED lines=9> */
.L_x_163:
        /* <DEDUP_REMOVED lines=9> */
.L_x_164:
        /* <DEDUP_REMOVED lines=9> */
.L_x_165:
        /* <DEDUP_REMOVED lines=9> */
.L_x_166:
        /* <DEDUP_REMOVED lines=9> */
.L_x_167:
        /* <DEDUP_REMOVED lines=9> */
.L_x_168:
        /* <DEDUP_REMOVED lines=9> */
.L_x_169:
        /* <DEDUP_REMOVED lines=9> */
.L_x_170:
        /* <DEDUP_REMOVED lines=9> */
.L_x_171:
        /* <DEDUP_REMOVED lines=9> */
.L_x_172:
        /* <DEDUP_REMOVED lines=9> */
.L_x_173:
        /* <DEDUP_REMOVED lines=9> */
.L_x_174:
[----:B------:R-:W1:Y:S01]  /*5c80*/  SYNCS.PHASECHK.TRANS64.TRYWAIT P0, [R6+URZ], R5 ;  /* 0x00000005060075a7 */ /* 0x000e62000800017f */
[----:B------:R-:W-:-:S05]  /*5c90*/  VIADD R0, R0, 0x1 ;  /* 0x0000000100007836 */ /* 0x000fca0000000000 */
[----:B------:R-:W-:-:S04]  /*5ca0*/  ISETP.NE.AND P1, PT, R0, 0x32, PT ;  /* 0x000000320000780c */ /* 0x000fc80003f25270 */
[----:B------:R-:W-:Y:S02]  /*5cb0*/  SEL R2, RZ, 0x1, P1 ;  /* 0x00000001ff027807 */ /* 0x000fe40000800000 */
[----:B------:R-:W-:Y:S02]  /*5cc0*/  SEL R0, R0, RZ, P1 ;  /* 0x000000ff00007207 */ /* 0x000fe40000800000 */
[----:B------:R-:W-:Y:S01]  /*5cd0*/  LOP3.LUT R2, R11, R2, RZ, 0x3c, !PT ;  /* 0x000000020b027212 */ /* 0x000fe200078e3cff */
[----:B-1----:R-:W-:Y:S06]  /*5ce0*/  @!P0 BRA `(.L_x_116) ;  /* 0x0000001000988947 */ /* 0x002fec0003800000 */
.L_x_175:
[----:B------:R-:W-:Y:S01]  /*5cf0*/  IMAD R3, R0, 0x8, R3 ;  /* 0x0000000800037824 */ /* 0x000fe200078e0203 */
[----:B------:R-:W-:-:S07]  /*5d00*/  SHF.L.U32 R0, R2, 0x1f, RZ ;  /* 0x0000001f02007819 */ /* 0x000fce00000006ff */
.L_x_117:
[----:B--2---:R2:W3:Y:S02]  /*5d10*/  SYNCS.PHASECHK.TRANS64.TRYWAIT P0, [R3+URZ], R0 ;  /* 0x00000000030075a7 */ /* 0x0044e4000800017f */
[----:B---3--:R-:W-:Y:S05]  /*5d20*/  @!P0 NANOSLEEP.SYNCS 0x989680 ;  /* 0x009896800000895d */ /* 0x008fea0003900000 */
[----:B------:R-:W3:Y:S02]  /*5d30*/  @!P0 SYNCS.PHASECHK.TRANS64 P0, [R3+URZ], R0 ;  /* 0x00000000030085a7 */ /* 0x000ee4000800007f */
[----:B---3--:R-:W-:Y:S05]  /*5d40*/  @!P0 BRA `(.L_x_117) ;  /* 0xfffffffc00f08947 */ /* 0x008fea000383ffff */
.L_x_66:
[----:B------:R-:W-:Y:S05]  /*5d50*/  BSYNC B0 ;  /* 0x0000000000007941 */ /* 0x000fea0003800000 */
.L_x_65:
[----:B------:R-:W-:Y:S05]  /*5d60*/  EXIT ;  /* 0x000000000000794d */ /* 0x000fea0003800000 */
.L_x_16:
[----:B0-----:R-:W-:-:S04]  /*5d70*/  IMAD.U32 R18, RZ, RZ, UR17 ;  /* 0x00000011ff127e24 */ /* 0x001fc8000f8e00ff */
[----:B------:R0:W1:Y:S03]  /*5d80*/  SYNCS.PHASECHK.TRANS64.TRYWAIT P1, [R18+URZ+-0x8], R13 ;  /* 0xfffff80d120075a7 */ /* 0x000066000802017f */
[----:B-1----:R-:W-:Y:S05]  /*5d90*/  @!P1 NANOSLEEP.SYNCS 0x989680 ;  /* 0x009896800000995d */ /* 0x002fea0003900000 */
[----:B------:R-:W1:Y:S02]  /*5da0*/  @!P1 SYNCS.PHASECHK.TRANS64 P1, [R18+URZ+-0x8], R13 ;  /* 0xfffff80d120095a7 */ /* 0x000e64000802007f */
[----:B-1----:R-:W-:Y:S05]  /*5db0*/  @!P1 BRA `(.L_x_16) ;  /* 0xfffffffc00ec9947 */ /* 0x002fea000383ffff */
[----:B------:R-:W-:Y:S05]  /*5dc0*/  BRA `(.L_x_118) ;  /* 0xffffffbc00787947 */ /* 0x000fea000383ffff */
.L_x_21:
[----:B-1----:R-:W-:-:S04]  /*5dd0*/  IMAD.U32 R18, RZ, RZ, UR6 ;  /* 0x00000006ff127e24 */ /* 0x002fc8000f8e00ff */
[----:B------:R1:W2:Y:S03]  /*5de0*/  SYNCS.PHASECHK.TRANS64.TRYWAIT P1, [R18+URZ], R13 ;  /* 0x0000000d120075a7 */ /* 0x0002a6000802017f */
[----:B--2---:R-:W-:Y:S05]  /*5df0*/  @!P1 NANOSLEEP.SYNCS 0x989680 ;  /* 0x009896800000995d */ /* 0x004fea0003900000 */
[----:B------:R-:W2:Y:S02]  /*5e00*/  @!P1 SYNCS.PHASECHK.TRANS64 P1, [R18+URZ], R13 ;  /* 0x0000000d120095a7 */ /* 0x000ea4000802007f */
[----:B--2---:R-:W-:Y:S05]  /*5e10*/  @!P1 BRA `(.L_x_21) ;  /* 0xfffffffc00ec9947 */ /* 0x004fea000383ffff */
[----:B------:R-:W-:Y:S05]  /*5e20*/  BRA `(.L_x_20) ;  /* 0xffffffbc00bc7947 */ /* 0x000fea000383ffff */
.L_x_27:
[----:B-1----:R-:W-:-:S04]  /*5e30*/  IMAD.U32 R19, RZ, RZ, UR9 ;  /* 0x00000009ff137e24 */ /* 0x002fc8000f8e00ff */
[----:B------:R1:W2:Y:S03]  /*5e40*/  SYNCS.PHASECHK.TRANS64.TRYWAIT P3, [R19+URZ], R18 ;  /* 0x00000012130075a7 */ /* 0x0002a6000806017f */
[----:B--2---:R-:W-:Y:S05]  /*5e50*/  @!P3 NANOSLEEP.SYNCS 0x989680 ;  /* 0x009896800000b95d */ /* 0x004fea0003900000 */
[----:B------:R-:W2:Y:S02]  /*5e60*/  @!P3 SYNCS.PHASECHK.TRANS64 P3, [R19+URZ], R18 ;  /* 0x000000121300b5a7 */ /* 0x000ea4000806007f */
[----:B--2---:R-:W-:Y:S05]  /*5e70*/  @!P3 BRA `(.L_x_27) ;  /* 0xfffffffc00ecb947 */ /* 0x004fea000383ffff */
[----:B------:R-:W-:Y:S05]  /*5e80*/  BRA `(.L_x_26) ;  /* 0xffffffc000707947 */ /* 0x000fea000383ffff */
.L_x_35:
[----:B01----:R-:W-:-:S04]  /*5e90*/  IMAD.U32 R18, RZ, RZ, UR17 ;  /* 0x00000011ff127e24 */ /* 0x003fc8000f8e00ff */
[----:B------:R0:W1:Y:S03]  /*5ea0*/  SYNCS.PHASECHK.TRANS64.TRYWAIT P0, [R18+URZ+0x8], R15 ;  /* 0x0000080f120075a7 */ /* 0x000066000800017f */
[----:B-1----:R-:W-:Y:S05]  /*5eb0*/  @!P0 NANOSLEEP.SYNCS 0x989680 ;  /* 0x009896800000895d */ /* 0x002fea0003900000 */
[----:B------:R-:W1:Y:S02]  /*5ec0*/  @!P0 SYNCS.PHASECHK.TRANS64 P0, [R18+URZ+0x8], R15 ;  /* 0x0000080f120085a7 */ /* 0x000e64000800007f */
[----:B-1----:R-:W-:Y:S05]  /*5ed0*/  @!P0 BRA `(.L_x_35) ;  /* 0xfffffffc00ec8947 */ /* 0x002fea000383ffff */
[----:B------:R-:W-:Y:S05]  /*5ee0*/  BRA `(.L_x_119) ;  /* 0xffffffc400b47947 */ /* 0x000fea000383ffff */
.L_x_52:
[----:B------:R-:W-:Y:S01]  /*5ef0*/  BSSY B1, `(.L_x_120) ;  /* 0x0000006000017945 */ /* 0x000fe20003800000 */
[----:B------:R-:W-:-:S07]  /*5f00*/  IMAD.MOV.U32 R2, RZ, RZ, -0x1 ;  /* 0xffffffffff027424 */ /* 0x000fce00078e00ff */
[----:B------:R-:W-:Y:S05]  /*5f10*/  WARPSYNC.COLLECTIVE R2, `(.L_x_121) ;  /* 0x00000000020c7348 */ /* 0x000fea0003c00000 */
[----:B------:R-:W-:Y:S02]  /*5f20*/  ELECT P1, UR62, PT ;  /* 0x00000000003e782f */ /* 0x000fe40003820000 */
[----:B------:R-:W-:Y:S01]  /*5f30*/  MOV R2, UR62 ;  /* 0x0000003e00027c02 */ /* 0x000fe20008000f00 */
[----:B------:R-:W-:Y:S10]  /*5f40*/  ENDCOLLECTIVE ;  /* 0x000000000000791b */ /* 0x000ff40003800000 */
.L_x_121:
[----:B------:R-:W-:Y:S05]  /*5f50*/  BSYNC B1 ;  /* 0x0000000000017941 */ /* 0x000fea0003800000 */
.L_x_120:
[----:B------:R-:W-:Y:S05]  /*5f60*/  BRA `(.L_x_122) ;  /* 0xffffffd4008c7947 */ /* 0x000fea000383ffff */
.L_x_55:
[----:B-1----:R1:W2:Y:S02]  /*5f70*/  SYNCS.PHASECHK.TRANS64.TRYWAIT P1, [R18+URZ+0x190], R5 ;  /* 0x00019005120075a7 */ /* 0x0022a4000802017f */
[----:B--2---:R-:W-:Y:S05]  /*5f80*/  @!P1 NANOSLEEP.SYNCS 0x989680 ;  /* 0x009896800000995d */ /* 0x004fea0003900000 */
[----:B------:R-:W2:Y:S02]  /*5f90*/  @!P1 SYNCS.PHASECHK.TRANS64 P1, [R18+URZ+0x190], R5 ;  /* 0x00019005120095a7 */ /* 0x000ea4000802007f */
[----:B--2---:R-:W-:Y:S05]  /*5fa0*/  @!P1 BRA `(.L_x_55) ;  /* 0xfffffffc00f09947 */ /* 0x004fea000383ffff */
[----:B------:R-:W-:Y:S05]  /*5fb0*/  BRA `(.L_x_123) ;  /* 0xffffffd400c07947 */ /* 0x000fea000383ffff */
.L_x_64:
[----:B------:R-:W-:Y:S01]  /*5fc0*/  BSSY B0, `(.L_x_124) ;  /* 0x0000006000007945 */ /* 0x000fe20003800000 */
[----:B------:R-:W-:-:S07]  /*5fd0*/  IMAD.MOV.U32 R2, RZ, RZ, -0x1 ;  /* 0xffffffffff027424 */ /* 0x000fce00078e00ff */
[----:B------:R-:W-:Y:S05]  /*5fe0*/  WARPSYNC.COLLECTIVE R2, `(.L_x_125) ;  /* 0x00000000020c7348 */ /* 0x000fea0003c00000 */
[----:B------:R-:W-:Y:S02]  /*5ff0*/  ELECT P1, UR62, PT ;  /* 0x00000000003e782f */ /* 0x000fe40003820000 */
[----:B------:R-:W-:Y:S01]  /*6000*/  MOV R2, UR62 ;  /* 0x0000003e00027c02 */ /* 0x000fe20008000f00 */
[----:B------:R-:W-:Y:S10]  /*6010*/  ENDCOLLECTIVE ;  /* 0x000000000000791b */ /* 0x000ff40003800000 */
.L_x_125:
[----:B------:R-:W-:Y:S05]  /*6020*/  BSYNC B0 ;  /* 0x0000000000007941 */ /* 0x000fea0003800000 */
.L_x_124:
[----:B------:R-:W-:Y:S01]  /*6030*/  PLOP3.LUT P0, PT, P1, PT, PT, 0x80, 0x0 ;  /* 0x000000000000781c */ /* 0x000fe20000f0f070 */
[----:B------:R-:W-:-:S12]  /*6040*/  BRA `(.L_x_126) ;  /* 0xffffffe0001c7947 */ /* 0x000fd8000383ffff */
.L_x_68:
[----:B0-----:R0:W1:Y:S02]  /*6050*/  SYNCS.PHASECHK.TRANS64.TRYWAIT P0, [R5+URZ], R2 ;  /* 0x00000002050075a7 */ /* 0x001064000800017f */
[----:B-1----:R-:W-:Y:S05]  /*6060*/  @!P0 NANOSLEEP.SYNCS 0x989680 ;  /* 0x009896800000895d */ /* 0x002fea0003900000 */
[----:B------:R-:W1:Y:S02]  /*6070*/  @!P0 SYNCS.PHASECHK.TRANS64 P0, [R5+URZ], R2 ;  /* 0x00000002050085a7 */ /* 0x000e64000800007f */
[----:B-1----:R-:W-:Y:S05]  /*6080*/  @!P0 BRA `(.L_x_68) ;  /* 0xfffffffc00f08947 */ /* 0x002fea000383ffff */
[----:B------:R-:W-:Y:S05]  /*6090*/  BRA `(.L_x_127) ;  /* 0xffffffe0005c7947 */ /* 0x000fea000383ffff */
.L_x_69:
[----:B0-----:R0:W1:Y:S02]  /*60a0*/  SYNCS.PHASECHK.TRANS64.TRYWAIT P0, [R7+URZ], R4 ;  /* 0x00000004070075a7 */ /* 0x001064000800017f */
[----:B-1----:R-:W-:Y:S05]  /*60b0*/  @!P0 NANOSLEEP.SYNCS 0x989680 ;  /* 0x009896800000895d */ /* 0x002fea0003900000 */
[----:B------:R-:W1:Y:S02]  /*60c0*/  @!P0 SYNCS.PHASECHK.TRANS64 P0, [R7+URZ], R4 ;  /* 0x00000004070085a7 */ /* 0x000e64000800007f */
[----:B-1----:R-:W-:Y:S05]  /*60d0*/  @!P0 BRA `(.L_x_69) ;  /* 0xfffffffc00f08947 */ /* 0x002fea000383ffff */
[----:B------:R-:W-:Y:S05]  /*60e0*/  BRA `(.L_x_128) ;  /* 0xffffffe0006c7947 */ /* 0x000fea000383ffff */
.L_x_70:
[----:B0-----:R0:W1:Y:S02]  /*60f0*/  SYNCS.PHASECHK.TRANS64.TRYWAIT P0, [R6+URZ], R5 ;  /* 0x00000005060075a7 */ /* 0x001064000800017f */
[----:B-1----:R-:W-:Y:S05]  /*6100*/  @!P0 NANOSLEEP.SYNCS 0x989680 ;  /* 0x009896800000895d */ /* 0x002fea0003900000 */
[----:B------:R-:W1:Y:S02]  /*6110*/  @!P0 SYNCS.PHASECHK.TRANS64 P0, [R6+URZ], R5 ;  /* 0x00000005060085a7 */ /* 0x000e64000800007f */
[----:B-1----:R-:W-:Y:S05]  /*6120*/  @!P0 BRA `(.L_x_70) ;  /* 0xfffffffc00f08947 */ /* 0x002fea000383ffff */
[----:B------:R-:W-:Y:S05]  /*6130*/  BRA `(.L_x_129) ;  /* 0xffffffe0007c7947 */ /* 0x000fea000383ffff */
.L_x_71:
[----:B0-----:R0:W1:Y:S02]  /*6140*/  SYNCS.PHASECHK.TRANS64.TRYWAIT P0, [R7+URZ], R4 ;  /* 0x00000004070075a7 */ /* 0x001064000800017f */
[----:B-1----:R-:W-:Y:S05]  /*6150*/  @!P0 NANOSLEEP.SYNCS 0x989680 ;  /* 0x009896800000895d */ /* 0x002fea0003900000 */
[----:B------:R-:W1:Y:S02]  /*6160*/  @!P0 SYNCS.PHASECHK.TRANS64 P0, [R7+URZ], R4 ;  /* 0x00000004070085a7 */ /* 0x000e64000800007f */
[----:B-1----:R-:W-:Y:S05]  /*6170*/  @!P0 BRA `(.L_x_71) ;  /* 0xfffffffc00f08947 */ /* 0x002fea000383ffff */
[----:B------:R-:W-:Y:S05]  /*6180*/  BRA `(.L_x_130) ;  /* 0xffffffe0008c7947 */ /* 0x000fea000383ffff */
.L_x_72:
[----:B0-----:R0:W1:Y:S02]  /*6190*/  SYNCS.PHASECHK.TRANS64.TRYWAIT P0, [R6+URZ], R5 ;  /* 0x00000005060075a7 */ /* 0x001064000800017f */
[----:B-1----:R-:W-:Y:S05]  /*61a0*/  @!P0 NANOSLEEP.SYNCS 0x989680 ;  /* 0x009896800000895d */ /* 0x002fea0003900000 */
[----:B------:R-:W1:Y:S02]  /*61b0*/  @!P0 SYNCS.PHASECHK.TRANS64 P0, [R6+URZ], R5 ;  /* 0x00000005060085a7 */ /* 0x000e64000800007f */
[----:B-1----:R-:W-:Y:S05]  /*61c0*/  @!P0 BRA `(.L_x_72) ;  /* 0xfffffffc00f08947 */ /* 0x002fea000383ffff */
[----:B------:R-:W-:Y:S05]  /*61d0*/  BRA `(.L_x_131) ;  /* 0xffffffe0009c7947 */ /* 0x000fea000383ffff */
.L_x_73:
[----:B0-----:R0:W1:Y:S02]  /*61e0*/  SYNCS.PHASECHK.TRANS64.TRYWAIT P0, [R7+URZ], R4 ;  /* 0x00000004070075a7 */ /* 0x001064000800017f */
[----:B-1----:R-:W-:Y:S05]  /*61f0*/  @!P0 NANOSLEEP.SYNCS 0x989680 ;  /* 0x009896800000895d */ /* 0x002fea0003900000 */
[----:B------:R-:W1:Y:S02]  /*6200*/  @!P0 SYNCS.PHASECHK.TRANS64 P0, [R7+URZ], R4 ;  /* 0x00000004070085a7 */ /* 0x000e64000800007f */
[----:B-1----:R-:W-:Y:S05]  /*6210*/  @!P0 BRA `(.L_x_73) ;  /* 0xfffffffc00f08947 */ /* 0x002fea000383ffff */
[----:B------:R-:W-:Y:S05]  /*6220*/  BRA `(.L_x_132) ;  /* 0xffffffe000ac7947 */ /* 0x000fea000383ffff */
.L_x_74:
[----:B0-----:R0:W1:Y:S02]  /*6230*/  SYNCS.PHASECHK.TRANS64.TRYWAIT P0, [R6+URZ], R5 ;  /* 0x00000005060075a7 */ /* 0x001064000800017f */
[----:B-1----:R-:W-:Y:S05]  /*6240*/  @!P0 NANOSLEEP.SYNCS 0x989680 ;  /* 0x009896800000895d */ /* 0x002fea0003900000 */
[----:B------:R-:W1:Y:S02]  /*6250*/  @!P0 SYNCS.PHASECHK.TRANS64 P0, [R6+URZ], R5 ;  /* 0x00000005060085a7 */ /* 0x000e64000800007f */
[----:B-1----:R-:W-:Y:S05]  /*6260*/  @!P0 BRA `(.L_x_74) ;  /* 0xfffffffc00f08947 */ /* 0x002fea000383ffff */
[----:B------:R-:W-:Y:S05]  /*6270*/  BRA `(.L_x_133) ;  /* 0xffffffe000bc7947 */ /* 0x000fea000383ffff */
.L_x_75:
[----:B0-----:R0:W1:Y:S02]  /*6280*/  SYNCS.PHASECHK.TRANS64.TRYWAIT P0, [R7+URZ], R4 ;  /* 0x00000004070075a7 */ /* 0x001064000800017f */
[----:B-1----:R-:W-:Y:S05]  /*6290*/  @!P0 NANOSLEEP.SYNCS 0x989680 ;  /* 0x009896800000895d */ /* 0x002fea0003900000 */
[----:B------:R-:W1:Y:S02]  /*62a0*/  @!P0 SYNCS.PHASECHK.TRANS64 P0, [R7+URZ], R4 ;  /* 0x00000004070085a7 */ /* 0x000e64000800007f */
[----:B-1----:R-:W-:Y:S05]  /*62b0*/  @!P0 BRA `(.L_x_75) ;  /* 0xfffffffc00f08947 */ /* 0x002fea000383ffff */
[----:B------:R-:W-:Y:S05]  /*62c0*/  BRA `(.L_x_134) ;  /* 0xffffffe000cc7947 */ /* 0x000fea000383ffff */
.L_x_76:
[----:B0-----:R0:W1:Y:S02]  /*62d0*/  SYNCS.PHASECHK.TRANS64.TRYWAIT P0, [R6+URZ], R5 ;  /* 0x00000005060075a7 */ /* 0x001064000800017f */
[----:B-1----:R-:W-:Y:S05]  /*62e0*/  @!P0 NANOSLEEP.SYNCS 0x989680 ;  /* 0x009896800000895d */ /* 0x002fea0003900000 */
[----:B------:R-:W1:Y:S02]  /*62f0*/  @!P0 SYNCS.PHASECHK.TRANS64 P0, [R6+URZ], R5 ;  /* 0x00000005060085a7 */ /* 0x000e64000800007f */
[----:B-1----:R-:W-:Y:S05]  /*6300*/  @!P0 BRA `(.L_x_76) ;  /* 0xfffffffc00f08947 */ /* 0x002fea000383ffff */
[----:B------:R-:W-:Y:S05]  /*6310*/  BRA `(.L_x_135) ;  /* 0xffffffe000dc7947 */ /* 0x000fea000383ffff */
.L_x_77:
[----:B0-----:R0:W1:Y:S02]  /*6320*/  SYNCS.PHASECHK.TRANS64.TRYWAIT P0, [R7+URZ], R4 ;  /* 0x00000004070075a7 */ /* 0x001064000800017f */
[----:B-1----:R-:W-:Y:S05]  /*6330*/  @!P0 NANOSLEEP.SYNCS 0x989680 ;  /* 0x009896800000895d */ /* 0x002fea0003900000 */
[----:B------:R-:W1:Y:S02]  /*6340*/  @!P0 SYNCS.PHASECHK.TRANS64 P0, [R7+URZ], R4 ;  /* 0x00000004070085a7 */ /* 0x000e64000800007f */
[----:B-1----:R-:W-:Y:S05]  /*6350*/  @!P0 BRA `(.L_x_77) ;  /* 0xfffffffc00f08947 */ /* 0x002fea000383ffff */
[----:B------:R-:W-:Y:S05]  /*6360*/  BRA `(.L_x_136) ;  /* 0xffffffe000ec7947 */ /* 0x000fea000383ffff */
.L_x_78:
[----:B0-----:R0:W1:Y:S02]  /*6370*/  SYNCS.PHASECHK.TRANS64.TRYWAIT P0, [R6+URZ], R5 ;  /* 0x00000005060075a7 */ /* 0x001064000800017f */
[----:B-1----:R-:W-:Y:S05]  /*6380*/  @!P0 NANOSLEEP.SYNCS 0x989680 ;  /* 0x009896800000895d */ /* 0x002fea0003900000 */
[----:B------:R-:W1:Y:S02]  /*6390*/  @!P0 SYNCS.PHASECHK.TRANS64 P0, [R6+URZ], R5 ;  /* 0x00000005060085a7 */ /* 0x000e64000800007f */
[----:B-1----:R-:W-:Y:S05]  /*63a0*/  @!P0 BRA `(.L_x_78) ;  /* 0xfffffffc00f08947 */ /* 0x002fea000383ffff */
[----:B------:R-:W-:Y:S05]  /*63b0*/  BRA `(.L_x_137) ;  /* 0xffffffe000fc7947 */ /* 0x000fea000383ffff */
.L_x_79:
[----:B0-----:R0:W1:Y:S02]  /*63c0*/  SYNCS.PHASECHK.TRANS64.TRYWAIT P0, [R7+URZ], R4 ;  /* 0x00000004070075a7 */ /* 0x001064000800017f */
[----:B-1----:R-:W-:Y:S05]  /*63d0*/  @!P0 NANOSLEEP.SYNCS 0x989680 ;  /* 0x009896800000895d */ /* 0x002fea0003900000 */
[----:B------:R-:W1:Y:S02]  /*63e0*/  @!P0 SYNCS.PHASECHK.TRANS64 P0, [R7+URZ], R4 ;  /* 0x00000004070085a7 */ /* 0x000e64000800007f */
[----:B-1----:R-:W-:Y:S05]  /*63f0*/  @!P0 BRA `(.L_x_79) ;  /* 0xfffffffc00f08947 */ /* 0x002fea000383ffff */
[----:B------:R-:W-:Y:S05]  /*6400*/  BRA `(.L_x_138) ;  /* 0xffffffe4000c7947 */ /* 0x000fea000383ffff */
.L_x_80:
[----:B0-----:R0:W1:Y:S02]  /*6410*/  SYNCS.PHASECHK.TRANS64.TRYWAIT P0, [R6+URZ], R5 ;  /* 0x00000005060075a7 */ /* 0x001064000800017f */
[----:B-1----:R-:W-:Y:S05]  /*6420*/  @!P0 NANOSLEEP.SYNCS 0x989680 ;  /* 0x009896800000895d */ /* 0x002fea0003900000 */
[----:B------:R-:W1:Y:S02]  /*6430*/  @!P0 SYNCS.PHASECHK.TRANS64 P0, [R6+URZ], R5 ;  /* 0x00000005060085a7 */ /* 0x000e64000800007f */
[----:B-1----:R-:W-:Y:S05]  /*6440*/  @!P0 BRA `(.L_x_80) ;  /* 0xfffffffc00f08947 */ /* 0x002fea000383ffff */
[----:B------:R-:W-:Y:S05]  /*6450*/  BRA `(.L_x_139) ;  /* 0xffffffe4001c7947 */ /* 0x000fea000383ffff */
.L_x_81:
[----:B0-----:R0:W1:Y:S02]  /*6460*/  SYNCS.PHASECHK.TRANS64.TRYWAIT P0, [R7+URZ], R4 ;  /* 0x00000004070075a7 */ /* 0x001064000800017f */
[----:B-1----:R-:W-:Y:S05]  /*6470*/  @!P0 NANOSLEEP.SYNCS 0x989680 ;  /* 0x009896800000895d */ /* 0x002fea0003900000 */
[----:B------:R-:W1:Y:S02]  /*6480*/  @!P0 SYNCS.PHASECHK.TRANS64 P0, [R7+URZ], R4 ;  /* 0x00000004070085a7 */ /* 0x000e64000800007f */
[----:B-1----:R-:W-:Y:S05]  /*6490*/  @!P0 BRA `(.L_x_81) ;  /* 0xfffffffc00f08947 */ /* 0x002fea000383ffff */
[----:B------:R-:W-:Y:S05]  /*64a0*/  BRA `(.L_x_140) ;  /* 0xffffffe4002c7947 */ /* 0x000fea000383ffff */
.L_x_82:
[----:B0-----:R0:W1:Y:S02]  /*64b0*/  SYNCS.PHASECHK.TRANS64.TRYWAIT P0, [R6+URZ], R5 ;  /* 0x00000005060075a7 */ /* 0x001064000800017f */
[----:B-1----:R-:W-:Y:S05]  /*64c0*/  @!P0 NANOSLEEP.SYNCS 0x989680 ;  /* 0x009896800000895d */ /* 0x002fea0003900000 */
[----:B------:R-:W1:Y:S02]  /*64d0*/  @!P0 SYNCS.PHASECHK.TRANS64 P0, [R6+URZ], R5 ;  /* 0x00000005060085a7 */ /* 0x000e64000800007f */
[----:B-1----:R-:W-:Y:S05]  /*64e0*/  @!P0 BRA `(.L_x_82) ;  /* 0xfffffffc00f08947 */ /* 0x002fea000383ffff */
[----:B------:R-:W-:Y:S05]  /*64f0*/  BRA `(.L_x_141) ;  /* 0xffffffe4003c7947 */ /* 0x000fea000383ffff */
.L_x_83:
[----:B0-----:R0:W1:Y:S02]  /*6500*/  SYNCS.PHASECHK.TRANS64.TRYWAIT P0, [R7+URZ], R4 ;  /* 0x00000004070075a7 */ /* 0x001064000800017f */
[----:B-1----:R-:W-:Y:S05]  /*6510*/  @!P0 NANOSLEEP.SYNCS 0x989680 ;  /* 0x009896800000895d */ /* 0x002fea0003900000 */
[----:B------:R-:W1:Y:S02]  /*6520*/  @!P0 SYNCS.PHASECHK.TRANS64 P0, [R7+URZ], R4 ;  /* 0x00000004070085a7 */ /* 0x000e64000800007f */
[----:B-1----:R-:W-:Y:S05]  /*6530*/  @!P0 BRA `(.L_x_83) ;  /* 0xfffffffc00f08947 */ /* 0x002fea000383ffff */
[----:B------:R-:W-:Y:S05]  /*6540*/  BRA `(.L_x_142) ;  /* 0xffffffe4004c7947 */ /* 0x000fea000383ffff */
.L_x_84:
[----:B0-----:R0:W1:Y:S02]  /*6550*/  SYNCS.PHASECHK.TRANS64.TRYWAIT P0, [R6+URZ], R5 ;  /* 0x00000005060075a7 */ /* 0x001064000800017f */
[----:B-1----:R-:W-:Y:S05]  /*6560*/  @!P0 NANOSLEEP.SYNCS 0x989680 ;  /* 0x009896800000895d */ /* 0x002fea0003900000 */
[----:B------:R-:W1:Y:S02]  /*6570*/  @!P0 SYNCS.PHASECHK.TRANS64 P0, [R6+URZ], R5 ;  /* 0x00000005060085a7 */ /* 0x000e64000800007f */
[----:B-1----:R-:W-:Y:S05]  /*6580*/  @!P0 BRA `(.L_x_84) ;  /* 0xfffffffc00f08947 */ /* 0x002fea000383ffff */
[----:B------:R-:W-:Y:S05]  /*6590*/  BRA `(.L_x_143) ;  /* 0xffffffe4005c7947 */ /* 0x000fea000383ffff */
.L_x_85:
[----:B0-----:R0:W1:Y:S02]  /*65a0*/  SYNCS.PHASECHK.TRANS64.TRYWAIT P0, [R7+URZ], R4 ;  /* 0x00000004070075a7 */ /* 0x001064000800017f */
[----:B-1----:R-:W-:Y:S05]  /*65b0*/  @!P0 NANOSLEEP.SYNCS 0x989680 ;  /* 0x009896800000895d */ /* 0x002fea0003900000 */
[----:B------:R-:W1:Y:S02]  /*65c0*/  @!P0 SYNCS.PHASECHK.TRANS64 P0, [R7+URZ], R4 ;  /* 0x00000004070085a7 */ /* 0x000e64000800007f */
[----:B-1----:R-:W-:Y:S05]  /*65d0*/  @!P0 BRA `(.L_x_85) ;  /* 0xfffffffc00f08947 */ /* 0x002fea000383ffff */
[----:B------:R-:W-:Y:S05]  /*65e0*/  BRA `(.L_x_144) ;  /* 0xffffffe4006c7947 */ /* 0x000fea000383ffff */
.L_x_86:
[----:B0-----:R0:W1:Y:S02]  /*65f0*/  SYNCS.PHASECHK.TRANS64.TRYWAIT P0, [R6+URZ], R5 ;  /* 0x00000005060075a7 */ /* 0x001064000800017f */
[----:B-1----:R-:W-:Y:S05]  /*6600*/  @!P0 NANOSLEEP.SYNCS 0x989680 ;  /* 0x009896800000895d */ /* 0x002fea0003900000 */
[----:B------:R-:W1:Y:S02]  /*6610*/  @!P0 SYNCS.PHASECHK.TRANS64 P0, [R6+URZ], R5 ;  /* 0x00000005060085a7 */ /* 0x000e64000800007f */
[----:B-1----:R-:W-:Y:S05]  /*6620*/  @!P0 BRA `(.L_x_86) ;  /* 0xfffffffc00f08947 */ /* 0x002fea000383ffff */
[----:B------:R-:W-:Y:S05]  /*6630*/  BRA `(.L_x_145) ;  /* 0xffffffe4007c7947 */ /* 0x000fea000383ffff */
.L_x_87:
[----:B0-----:R0:W1:Y:S02]  /*6640*/  SYNCS.PHASECHK.TRANS64.TRYWAIT P0, [R7+URZ], R4 ;  /* 0x00000004070075a7 */ /* 0x001064000800017f */
[----:B-1----:R-:W-:Y:S05]  /*6650*/  @!P0 NANOSLEEP.SYNCS 0x989680 ;  /* 0x009896800000895d */ /* 0x002fea0003900000 */
[----:B------:R-:W1:Y:S02]  /*6660*/  @!P0 SYNCS.PHASECHK.TRANS64 P0, [R7+URZ], R4 ;  /* 0x00000004070085a7 */ /* 0x000e64000800007f */
[----:B-1----:R-:W-:Y:S05]  /*6670*/  @!P0 BRA `(.L_x_87) ;  /* 0xfffffffc00f08947 */ /* 0x002fea000383ffff */
[----:B------:R-:W-:Y:S05]  /*6680*/  BRA `(.L_x_146) ;  /* 0xffffffe4008c7947 */ /* 0x000fea000383ffff */
.L_x_88:
[----:B0-----:R0:W1:Y:S02]  /*6690*/  SYNCS.PHASECHK.TRANS64.TRYWAIT P0, [R6+URZ], R5 ;  /* 0x00000005060075a7 */ /* 0x001064000800017f */
[----:B-1----:R-:W-:Y:S05]  /*66a0*/  @!P0 NANOSLEEP.SYNCS 0x989680 ;  /* 0x009896800000895d */ /* 0x002fea0003900000 */
[----:B------:R-:W1:Y:S02]  /*66b0*/  @!P0 SYNCS.PHASECHK.TRANS64 P0, [R6+URZ], R5 ;  /* 0x00000005060085a7 */ /* 0x000e64000800007f */
[----:B-1----:R-:W-:Y:S05]  /*66c0*/  @!P0 BRA `(.L_x_88) ;  /* 0xfffffffc00f08947 */ /* 0x002fea000383ffff */
[----:B------:R-:W-:Y:S05]  /*66d0*/  BRA `(.L_x_147) ;  /* 0xffffffe4009c7947 */ /* 0x000fea000383ffff */
.L_x_89:
[----:B0-----:R0:W1:Y:S02]  /*66e0*/  SYNCS.PHASECHK.TRANS64.TRYWAIT P0, [R7+URZ], R4 ;  /* 0x00000004070075a7 */ /* 0x001064000800017f */
[----:B-1----:R-:W-:Y:S05]  /*66f0*/  @!P0 NANOSLEEP.SYNCS 0x989680 ;  /* 0x009896800000895d */ /* 0x002fea0003900000 */
[----:B------:R-:W1:Y:S02]  /*6700*/  @!P0 SYNCS.PHASECHK.TRANS64 P0, [R7+URZ], R4 ;  /* 0x00000004070085a7 */ /* 0x000e64000800007f */
[----:B-1----:R-:W-:Y:S05]  /*6710*/  @!P0 BRA `(.L_x_89) ;  /* 0xfffffffc00f08947 */ /* 0x002fea000383ffff */
[----:B------:R-:W-:Y:S05]  /*6720*/  BRA `(.L_x_148) ;  /* 0xffffffe400ac7947 */ /* 0x000fea000383ffff */
.L_x_90:
[----:B0-----:R0:W1:Y:S02]  /*6730*/  SYNCS.PHASECHK.TRANS64.TRYWAIT P0, [R6+URZ], R5 ;  /* 0x00000005060075a7 */ /* 0x001064000800017f */
[----:B-1----:R-:W-:Y:S05]  /*6740*/  @!P0 NANOSLEEP.SYNCS 0x989680 ;  /* 0x009896800000895d */ /* 0x002fea0003900000 */
[----:B------:R-:W1:Y:S02]  /*6750*/  @!P0 SYNCS.PHASECHK.TRANS64 P0, [R6+URZ], R5 ;  /* 0x00000005060085a7 */ /* 0x000e64000800007f */
[----:B-1----:R-:W-:Y:S05]  /*6760*/  @!P0 BRA `(.L_x_90) ;  /* 0xfffffffc00f08947 */ /* 0x002fea000383ffff */
[----:B------:R-:W-:Y:S05]  /*6770*/  BRA `(.L_x_149) ;  /* 0xffffffe400bc7947 */ /* 0x000fea000383ffff */
.L_x_91:
[----:B0-----:R0:W1:Y:S02]  /*6780*/  SYNCS.PHASECHK.TRANS64.TRYWAIT P0, [R7+URZ], R4 ;  /* 0x00000004070075a7 */ /* 0x001064000800017f */
[----:B-1----:R-:W-:Y:S05]  /*6790*/  @!P0 NANOSLEEP.SYNCS 0x989680 ;  /* 0x009896800000895d */ /* 0x002fea0003900000 */
[----:B------:R-:W1:Y:S02]  /*67a0*/  @!P0 SYNCS.PHASECHK.TRANS64 P0, [R7+URZ], R4 ;  /* 0x00000004070085a7 */ /* 0x000e64000800007f */
[----:B-1----:R-:W-:Y:S05]  /*67b0*/  @!P0 BRA `(.L_x_91) ;  /* 0xfffffffc00f08947 */ /* 0x002fea000383ffff */
[----:B------:R-:W-:Y:S05]  /*67c0*/  BRA `(.L_x_150) ;  /* 0xffffffe400cc7947 */ /* 0x000fea000383ffff */
.L_x_92:
[----:B0-----:R0:W1:Y:S02]  /*67d0*/  SYNCS.PHASECHK.TRANS64.TRYWAIT P0, [R6+URZ], R5 ;  /* 0x00000005060075a7 */ /* 0x001064000800017f */
[----:B-1----:R-:W-:Y:S05]  /*67e0*/  @!P0 NANOSLEEP.SYNCS 0x989680 ;  /* 0x009896800000895d */ /* 0x002fea0003900000 */
[----:B------:R-:W1:Y:S02]  /*67f0*/  @!P0 SYNCS.PHASECHK.TRANS64 P0, [R6+URZ], R5 ;  /* 0x00000005060085a7 */ /* 0x000e64000800007f */
[----:B-1----:R-:W-:Y:S05]  /*6800*/  @!P0 BRA `(.L_x_92) ;  /* 0xfffffffc00f08947 */ /* 0x002fea000383ffff */
[----:B------:R-:W-:Y:S05]  /*6810*/  BRA `(.L_x_151) ;  /* 0xffffffe400dc7947 */ /* 0x000fea000383ffff */
.L_x_93:
[----:B0-----:R0:W1:Y:S02]  /*6820*/  SYNCS.PHASECHK.TRANS64.TRYWAIT P0, [R7+URZ], R4 ;  /* 0x00000004070075a7 */ /* 0x001064000800017f */
[----:B-1----:R-:W-:Y:S05]  /*6830*/  @!P0 NANOSLEEP.SYNCS 0x989680 ;  /* 0x009896800000895d */ /* 0x002fea0003900000 */
[----:B------:R-:W1:Y:S02]  /*6840*/  @!P0 SYNCS.PHASECHK.TRANS64 P0, [R7+URZ], R4 ;  /* 0x00000004070085a7 */ /* 0x000e64000800007f */
[----:B-1----:R-:W-:Y:S05]  /*6850*/  @!P0 BRA `(.L_x_93) ;  /* 0xfffffffc00f08947 */ /* 0x002fea000383ffff */
[----:B------:R-:W-:Y:S05]  /*6860*/  BRA `(.L_x_152) ;  /* 0xffffffe400ec7947 */ /* 0x000fea000383ffff */
.L_x_94:
[----:B0-----:R0:W1:Y:S02]  /*6870*/  SYNCS.PHASECHK.TRANS64.TRYWAIT P0, [R6+URZ], R5 ;  /* 0x00000005060075a7 */ /* 0x001064000800017f */
[----:B-1----:R-:W-:Y:S05]  /*6880*/  @!P0 NANOSLEEP.SYNCS 0x989680 ;  /* 0x009896800000895d */ /* 0x002fea0003900000 */
[----:B------:R-:W1:Y:S02]  /*6890*/  @!P0 SYNCS.PHASECHK.TRANS64 P0, [R6+URZ], R5 ;  /* 0x00000005060085a7 */ /* 0x000e64000800007f */
[----:B-1----:R-:W-:Y:S05]  /*68a0*/  @!P0 BRA `(.L_x_94) ;  /* 0xfffffffc00f08947 */ /* 0x002fea000383ffff */
[----:B------:R-:W-:Y:S05]  /*68b0*/  BRA `(.L_x_153) ;  /* 0xffffffe400fc7947 */ /* 0x000fea000383ffff */
.L_x_95:
[----:B0-----:R0:W1:Y:S02]  /*68c0*/  SYNCS.PHASECHK.TRANS64.TRYWAIT P0, [R7+URZ], R4 ;  /* 0x00000004070075a7 */ /* 0x001064000800017f */
[----:B-1----:R-:W-:Y:S05]  /*68d0*/  @!P0 NANOSLEEP.SYNCS 0x989680 ;  /* 0x009896800000895d */ /* 0x002fea0003900000 */
[----:B------:R-:W1:Y:S02]  /*68e0*/  @!P0 SYNCS.PHASECHK.TRANS64 P0, [R7+URZ], R4 ;  /* 0x00000004070085a7 */ /* 0x000e64000800007f */
[----:B-1----:R-:W-:Y:S05]  /*68f0*/  @!P0 BRA `(.L_x_95) ;  /* 0xfffffffc00f08947 */ /* 0x002fea000383ffff */
[----:B------:R-:W-:Y:S05]  /*6900*/  BRA `(.L_x_154) ;  /* 0xffffffe8000c7947 */ /* 0x000fea000383ffff */
.L_x_96:
[----:B0-----:R0:W1:Y:S02]  /*6910*/  SYNCS.PHASECHK.TRANS64.TRYWAIT P0, [R6+URZ], R5 ;  /* 0x00000005060075a7 */ /* 0x001064000800017f */
[----:B-1----:R-:W-:Y:S05]  /*6920*/  @!P0 NANOSLEEP.SYNCS 0x989680 ;  /* 0x009896800000895d */ /* 0x002fea0003900000 */
[----:B------:R-:W1:Y:S02]  /*6930*/  @!P0 SYNCS.PHASECHK.TRANS64 P0, [R6+URZ], R5 ;  /* 0x00000005060085a7 */ /* 0x000e64000800007f */
[----:B-1----:R-:W-:Y:S05]  /*6940*/  @!P0 BRA `(.L_x_96) ;  /* 0xfffffffc00f08947 */ /* 0x002fea000383ffff */
[----:B------:R-:W-:Y:S05]  /*6950*/  BRA `(.L_x_155) ;  /* 0xffffffe8001c7947 */ /* 0x000fea000383ffff */
.L_x_97:
[----:B0-----:R0:W1:Y:S02]  /*6960*/  SYNCS.PHASECHK.TRANS64.TRYWAIT P0, [R7+URZ], R4 ;  /* 0x00000004070075a7 */ /* 0x001064000800017f */
[----:B-1----:R-:W-:Y:S05]  /*6970*/  @!P0 NANOSLEEP.SYNCS 0x989680 ;  /* 0x009896800000895d */ /* 0x002fea0003900000 */
[----:B------:R-:W1:Y:S02]  /*6980*/  @!P0 SYNCS.PHASECHK.TRANS64 P0, [R7+URZ], R4 ;  /* 0x00000004070085a7 */ /* 0x000e64000800007f */
[----:B-1----:R-:W-:Y:S05]  /*6990*/  @!P0 BRA `(.L_x_97) ;  /* 0xfffffffc00f08947 */ /* 0x002fea000383ffff */
[----:B------:R-:W-:Y:S05]  /*69a0*/  BRA `(.L_x_156) ;  /* 0xffffffe8002c7947 */ /* 0x000fea000383ffff */
.L_x_98:
[----:B0-----:R0:W1:Y:S02]  /*69b0*/  SYNCS.PHASECHK.TRANS64.TRYWAIT P0, [R6+URZ], R5 ;  /* 0x00000005060075a7 */ /* 0x001064000800017f */
[----:B-1----:R-:W-:Y:S05]  /*69c0*/  @!P0 NANOSLEEP.SYNCS 0x989680 ;  /* 0x009896800000895d */ /* 0x002fea0003900000 */
[----:B------:R-:W1:Y:S02]  /*69d0*/  @!P0 SYNCS.PHASECHK.TRANS64 P0, [R6+URZ], R5 ;  /* 0x00000005060085a7 */ /* 0x000e64000800007f */
[----:B-1----:R-:W-:Y:S05]  /*69e0*/  @!P0 BRA `(.L_x_98) ;  /* 0xfffffffc00f08947 */ /* 0x002fea000383ffff */
[----:B------:R-:W-:Y:S05]  /*69f0*/  BRA `(.L_x_157) ;  /* 0xffffffe8003c7947 */ /* 0x000fea000383ffff */
.L_x_99:
[----:B0-----:R0:W1:Y:S02]  /*6a00*/  SYNCS.PHASECHK.TRANS64.TRYWAIT P0, [R7+URZ], R4 ;  /* 0x00000004070075a7 */ /* 0x001064000800017f */
[----:B-1----:R-:W-:Y:S05]  /*6a10*/  @!P0 NANOSLEEP.SYNCS 0x989680 ;  /* 0x009896800000895d */ /* 0x002fea0003900000 */
[----:B------:R-:W1:Y:S02]  /*6a20*/  @!P0 SYNCS.PHASECHK.TRANS64 P0, [R7+URZ], R4 ;  /* 0x00000004070085a7 */ /* 0x000e64000800007f */
[----:B-1----:R-:W-:Y:S05]  /*6a30*/  @!P0 BRA `(.L_x_99) ;  /* 0xfffffffc00f08947 */ /* 0x002fea000383ffff */
[----:B------:R-:W-:Y:S05]  /*6a40*/  BRA `(.L_x_158) ;  /* 0xffffffe8004c7947 */ /* 0x000fea000383ffff */
.L_x_100:
[----:B0-----:R0:W1:Y:S02]  /*6a50*/  SYNCS.PHASECHK.TRANS64.TRYWAIT P0, [R6+URZ], R5 ;  /* 0x00000005060075a7 */ /* 0x001064000800017f */
[----:B-1----:R-:W-:Y:S05]  /*6a60*/  @!P0 NANOSLEEP.SYNCS 0x989680 ;  /* 0x009896800000895d */ /* 0x002fea0003900000 */
[----:B------:R-:W1:Y:S02]  /*6a70*/  @!P0 SYNCS.PHASECHK.TRANS64 P0, [R6+URZ], R5 ;  /* 0x00000005060085a7 */ /* 0x000e64000800007f */
[----:B-1----:R-:W-:Y:S05]  /*6a80*/  @!P0 BRA `(.L_x_100) ;  /* 0xfffffffc00f08947 */ /* 0x002fea000383ffff */
[----:B------:R-:W-:Y:S05]  /*6a90*/  BRA `(.L_x_159) ;  /* 0xffffffe8005c7947 */ /* 0x000fea000383ffff */
.L_x_101:
[----:B0-----:R0:W1:Y:S02]  /*6aa0*/  SYNCS.PHASECHK.TRANS64.TRYWAIT P0, [R7+URZ], R4 ;  /* 0x00000004070075a7 */ /* 0x001064000800017f */
[----:B-1----:R-:W-:Y:S05]  /*6ab0*/  @!P0 NANOSLEEP.SYNCS 0x989680 ;  /* 0x009896800000895d */ /* 0x002fea0003900000 */
[----:B------:R-:W1:Y:S02]  /*6ac0*/  @!P0 SYNCS.PHASECHK.TRANS64 P0, [R7+URZ], R4 ;  /* 0x00000004070085a7 */ /* 0x000e64000800007f */
[----:B-1----:R-:W-:Y:S05]  /*6ad0*/  @!P0 BRA `(.L_x_101) ;  /* 0xfffffffc00f08947 */ /* 0x002fea000383ffff */
[----:B------:R-:W-:Y:S05]  /*6ae0*/  BRA `(.L_x_160) ;  /* 0xffffffe8006c7947 */ /* 0x000fea000383ffff */
.L_x_102:
[----:B0-----:R0:W1:Y:S02]  /*6af0*/  SYNCS.PHASECHK.TRANS64.TRYWAIT P0, [R6+URZ], R5 ;  /* 0x00000005060075a7 */ /* 0x001064000800017f */
[----:B-1----:R-:W-:Y:S05]  /*6b00*/  @!P0 NANOSLEEP.SYNCS 0x989680 ;  /* 0x009896800000895d */ /* 0x002fea0003900000 */
[----:B------:R-:W1:Y:S02]  /*6b10*/  @!P0 SYNCS.PHASECHK.TRANS64 P0, [R6+URZ], R5 ;  /* 0x00000005060085a7 */ /* 0x000e64000800007f */
[----:B-1----:R-:W-:Y:S05]  /*6b20*/  @!P0 BRA `(.L_x_102) ;  /* 0xfffffffc00f08947 */ /* 0x002fea000383ffff */
[----:B------:R-:W-:Y:S05]  /*6b30*/  BRA `(.L_x_161) ;  /* 0xffffffe8007c7947 */ /* 0x000fea000383ffff */
.L_x_103:
[----:B0-----:R0:W1:Y:S02]  /*6b40*/  SYNCS.PHASECHK.TRANS64.TRYWAIT P0, [R7+URZ], R4 ;  /* 0x00000004070075a7 */ /* 0x001064000800017f */
[----:B-1----:R-:W-:Y:S05]  /*6b50*/  @!P0 NANOSLEEP.SYNCS 0x989680 ;  /* 0x009896800000895d */ /* 0x002fea0003900000 */
[----:B------:R-:W1:Y:S02]  /*6b60*/  @!P0 SYNCS.PHASECHK.TRANS64 P0, [R7+URZ], R4 ;  /* 0x00000004070085a7 */ /* 0x000e64000800007f */
[----:B-1----:R-:W-:Y:S05]  /*6b70*/  @!P0 BRA `(.L_x_103) ;  /* 0xfffffffc00f08947 */ /* 0x002fea000383ffff */
[----:B------:R-:W-:Y:S05]  /*6b80*/  BRA `(.L_x_162) ;  /* 0xffffffe8008c7947 */ /* 0x000fea000383ffff */
.L_x_104:
[----:B0-----:R0:W1:Y:S02]  /*6b90*/  SYNCS.PHASECHK.TRANS64.TRYWAIT P0, [R6+URZ], R5 ;  /* 0x00000005060075a7 */ /* 0x001064000800017f */
[----:B-1----:R-:W-:Y:S05]  /*6ba0*/  @!P0 NANOSLEEP.SYNCS 0x989680 ;  /* 0x009896800000895d */ /* 0x002fea0003900000 */
[----:B------:R-:W1:Y:S02]  /*6bb0*/  @!P0 SYNCS.PHASECHK.TRANS64 P0, [R6+URZ], R5 ;  /* 0x00000005060085a7 */ /* 0x000e64000800007f */
[----:B-1----:R-:W-:Y:S05]  /*6bc0*/  @!P0 BRA `(.L_x_104) ;  /* 0xfffffffc00f08947 */ /* 0x002fea000383ffff */
[----:B------:R-:W-:Y:S05]  /*6bd0*/  BRA `(.L_x_163) ;  /* 0xffffffe8009c7947 */ /* 0x000fea000383ffff */
.L_x_105:
[----:B0-----:R0:W1:Y:S02]  /*6be0*/  SYNCS.PHASECHK.TRANS64.TRYWAIT P0, [R7+URZ], R4 ;  /* 0x00000004070075a7 */ /* 0x001064000800017f */
[----:B-1----:R-:W-:Y:S05]  /*6bf0*/  @!P0 NANOSLEEP.SYNCS 0x989680 ;  /* 0x009896800000895d */ /* 0x002fea0003900000 */
[----:B------:R-:W1:Y:S02]  /*6c00*/  @!P0 SYNCS.PHASECHK.TRANS64 P0, [R7+URZ], R4 ;  /* 0x00000004070085a7 */ /* 0x000e64000800007f */
[----:B-1----:R-:W-:Y:S05]  /*6c10*/  @!P0 BRA `(.L_x_105) ;  /* 0xfffffffc00f08947 */ /* 0x002fea000383ffff */
[----:B------:R-:W-:Y:S05]  /*6c20*/  BRA `(.L_x_164) ;  /* 0xffffffe800ac7947 */ /* 0x000fea000383ffff */
.L_x_106:
[----:B0-----:R0:W1:Y:S02]  /*6c30*/  SYNCS.PHASECHK.TRANS64.TRYWAIT P0, [R6+URZ], R5 ;  /* 0x00000005060075a7 */ /* 0x001064000800017f */
[----:B-1----:R-:W-:Y:S05]  /*6c40*/  @!P0 NANOSLEEP.SYNCS 0x989680 ;  /* 0x009896800000895d */ /* 0x002fea0003900000 */
[----:B------:R-:W1:Y:S02]  /*6c50*/  @!P0 SYNCS.PHASECHK.TRANS64 P0, [R6+URZ], R5 ;  /* 0x00000005060085a7 */ /* 0x000e64000800007f */
[----:B-1----:R-:W-:Y:S05]  /*6c60*/  @!P0 BRA `(.L_x_106) ;  /* 0xfffffffc00f08947 */ /* 0x002fea000383ffff */
[----:B------:R-:W-:Y:S05]  /*6c70*/  BRA `(.L_x_165) ;  /* 0xffffffe800bc7947 */ /* 0x000fea000383ffff */
.L_x_107:
[----:B0-----:R0:W1:Y:S02]  /*6c80*/  SYNCS.PHASECHK.TRANS64.TRYWAIT P0, [R7+URZ], R4 ;  /* 0x00000004070075a7 */ /* 0x001064000800017f */
[----:B-1----:R-:W-:Y:S05]  /*6c90*/  @!P0 NANOSLEEP.SYNCS 0x989680 ;  /* 0x009896800000895d */ /* 0x002fea0003900000 */
[----:B------:R-:W1:Y:S02]  /*6ca0*/  @!P0 SYNCS.PHASECHK.TRANS64 P0, [R7+URZ], R4 ;  /* 0x00000004070085a7 */ /* 0x000e64000800007f */
[----:B-1----:R-:W-:Y:S05]  /*6cb0*/  @!P0 BRA `(.L_x_107) ;  /* 0xfffffffc00f08947 */ /* 0x002fea000383ffff */
[----:B------:R-:W-:Y:S05]  /*6cc0*/  BRA `(.L_x_166) ;  /* 0xffffffe800cc7947 */ /* 0x000fea000383ffff */
.L_x_108:
[----:B0-----:R0:W1:Y:S02]  /*6cd0*/  SYNCS.PHASECHK.TRANS64.TRYWAIT P0, [R6+URZ], R5 ;  /* 0x00000005060075a7 */ /* 0x001064000800017f */
[----:B-1----:R-:W-:Y:S05]  /*6ce0*/  @!P0 NANOSLEEP.SYNCS 0x989680 ;  /* 0x009896800000895d */ /* 0x002fea0003900000 */
[----:B------:R-:W1:Y:S02]  /*6cf0*/  @!P0 SYNCS.PHASECHK.TRANS64 P0, [R6+URZ], R5 ;  /* 0x00000005060085a7 */ /* 0x000e64000800007f */
[----:B-1----:R-:W-:Y:S05]  /*6d00*/  @!P0 BRA `(.L_x_108) ;  /* 0xfffffffc00f08947 */ /* 0x002fea000383ffff */
[----:B------:R-:W-:Y:S05]  /*6d10*/  BRA `(.L_x_167) ;  /* 0xffffffe800dc7947 */ /* 0x000fea000383ffff */
.L_x_109:
[----:B0-----:R0:W1:Y:S02]  /*6d20*/  SYNCS.PHASECHK.TRANS64.TRYWAIT P0, [R7+URZ], R4 ;  /* 0x00000004070075a7 */ /* 0x001064000800017f */
[----:B-1----:R-:W-:Y:S05]  /*6d30*/  @!P0 NANOSLEEP.SYNCS 0x989680 ;  /* 0x009896800000895d */ /* 0x002fea0003900000 */
[----:B------:R-:W1:Y:S02]  /*6d40*/  @!P0 SYNCS.PHASECHK.TRANS64 P0, [R7+URZ], R4 ;  /* 0x00000004070085a7 */ /* 0x000e64000800007f */
[----:B-1----:R-:W-:Y:S05]  /*6d50*/  @!P0 BRA `(.L_x_109) ;  /* 0xfffffffc00f08947 */ /* 0x002fea000383ffff */
[----:B------:R-:W-:Y:S05]  /*6d60*/  BRA `(.L_x_168) ;  /* 0xffffffe800ec7947 */ /* 0x000fea000383ffff */
.L_x_110:
[----:B0-----:R0:W1:Y:S02]  /*6d70*/  SYNCS.PHASECHK.TRANS64.TRYWAIT P0, [R6+URZ], R5 ;  /* 0x00000005060075a7 */ /* 0x001064000800017f */
[----:B-1----:R-:W-:Y:S05]  /*6d80*/  @!P0 NANOSLEEP.SYNCS 0x989680 ;  /* 0x009896800000895d */ /* 0x002fea0003900000 */
[----:B------:R-:W1:Y:S02]  /*6d90*/  @!P0 SYNCS.PHASECHK.TRANS64 P0, [R6+URZ], R5 ;  /* 0x00000005060085a7 */ /* 0x000e64000800007f */
[----:B-1----:R-:W-:Y:S05]  /*6da0*/  @!P0 BRA `(.L_x_110) ;  /* 0xfffffffc00f08947 */ /* 0x002fea000383ffff */
[----:B------:R-:W-:Y:S05]  /*6db0*/  BRA `(.L_x_169) ;  /* 0xffffffe800fc7947 */ /* 0x000fea000383ffff */
.L_x_111:
[----:B0-----:R0:W1:Y:S02]  /*6dc0*/  SYNCS.PHASECHK.TRANS64.TRYWAIT P0, [R7+URZ], R4 ;  /* 0x00000004070075a7 */ /* 0x001064000800017f */
[----:B-1----:R-:W-:Y:S05]  /*6dd0*/  @!P0 NANOSLEEP.SYNCS 0x989680 ;  /* 0x009896800000895d */ /* 0x002fea0003900000 */
[----:B------:R-:W1:Y:S02]  /*6de0*/  @!P0 SYNCS.PHASECHK.TRANS64 P0, [R7+URZ], R4 ;  /* 0x00000004070085a7 */ /* 0x000e64000800007f */
[----:B-1----:R-:W-:Y:S05]  /*6df0*/  @!P0 BRA `(.L_x_111) ;  /* 0xfffffffc00f08947 */ /* 0x002fea000383ffff */
[----:B------:R-:W-:Y:S05]  /*6e00*/  BRA `(.L_x_170) ;  /* 0xffffffec000c7947 */ /* 0x000fea000383ffff */
.L_x_112:
[----:B0-----:R0:W1:Y:S02]  /*6e10*/  SYNCS.PHASECHK.TRANS64.TRYWAIT P0, [R6+URZ], R5 ;  /* 0x00000005060075a7 */ /* 0x001064000800017f */
[----:B-1----:R-:W-:Y:S05]  /*6e20*/  @!P0 NANOSLEEP.SYNCS 0x989680 ;  /* 0x009896800000895d */ /* 0x002fea0003900000 */
[----:B------:R-:W1:Y:S02]  /*6e30*/  @!P0 SYNCS.PHASECHK.TRANS64 P0, [R6+URZ], R5 ;  /* 0x00000005060085a7 */ /* 0x000e64000800007f */
[----:B-1----:R-:W-:Y:S05]  /*6e40*/  @!P0 BRA `(.L_x_112) ;  /* 0xfffffffc00f08947 */ /* 0x002fea000383ffff */
[----:B------:R-:W-:Y:S05]  /*6e50*/  BRA `(.L_x_171) ;  /* 0xffffffec001c7947 */ /* 0x000fea000383ffff */
.L_x_113:
[----:B0-----:R0:W1:Y:S02]  /*6e60*/  SYNCS.PHASECHK.TRANS64.TRYWAIT P0, [R7+URZ], R4 ;  /* 0x00000004070075a7 */ /* 0x001064000800017f */
[----:B-1----:R-:W-:Y:S05]  /*6e70*/  @!P0 NANOSLEEP.SYNCS 0x989680 ;  /* 0x009896800000895d */ /* 0x002fea0003900000 */
[----:B------:R-:W1:Y:S02]  /*6e80*/  @!P0 SYNCS.PHASECHK.TRANS64 P0, [R7+URZ], R4 ;  /* 0x00000004070085a7 */ /* 0x000e64000800007f */
[----:B-1----:R-:W-:Y:S05]  /*6e90*/  @!P0 BRA `(.L_x_113) ;  /* 0xfffffffc00f08947 */ /* 0x002fea000383ffff */
[----:B------:R-:W-:Y:S05]  /*6ea0*/  BRA `(.L_x_172) ;  /* 0xffffffec002c7947 */ /* 0x000fea000383ffff */
.L_x_114:
[----:B0-----:R0:W1:Y:S02]  /*6eb0*/  SYNCS.PHASECHK.TRANS64.TRYWAIT P0, [R6+URZ], R5 ;  /* 0x00000005060075a7 */ /* 0x001064000800017f */
[----:B-1----:R-:W-:Y:S05]  /*6ec0*/  @!P0 NANOSLEEP.SYNCS 0x989680 ;  /* 0x009896800000895d */ /* 0x002fea0003900000 */
[----:B------:R-:W1:Y:S02]  /*6ed0*/  @!P0 SYNCS.PHASECHK.TRANS64 P0, [R6+URZ], R5 ;  /* 0x00000005060085a7 */ /* 0x000e64000800007f */
[----:B-1----:R-:W-:Y:S05]  /*6ee0*/  @!P0 BRA `(.L_x_114) ;  /* 0xfffffffc00f08947 */ /* 0x002fea000383ffff */
[----:B------:R-:W-:Y:S05]  /*6ef0*/  BRA `(.L_x_173) ;  /* 0xffffffec003c7947 */ /* 0x000fea000383ffff */
.L_x_115:
[----:B0-----:R0:W1:Y:S02]  /*6f00*/  SYNCS.PHASECHK.TRANS64.TRYWAIT P0, [R7+URZ], R4 ;  /* 0x00000004070075a7 */ /* 0x001064000800017f */
[----:B-1----:R-:W-:Y:S05]  /*6f10*/  @!P0 NANOSLEEP.SYNCS 0x989680 ;  /* 0x009896800000895d */ /* 0x002fea0003900000 */
[----:B------:R-:W1:Y:S02]  /*6f20*/  @!P0 SYNCS.PHASECHK.TRANS64 P0, [R7+URZ], R4 ;  /* 0x00000004070085a7 */ /* 0x000e64000800007f */
[----:B-1----:R-:W-:Y:S05]  /*6f30*/  @!P0 BRA `(.L_x_115) ;  /* 0xfffffffc00f08947 */ /* 0x002fea000383ffff */
[----:B------:R-:W-:Y:S05]  /*6f40*/  BRA `(.L_x_174) ;  /* 0xffffffec004c7947 */ /* 0x000fea000383ffff */
.L_x_116:
[----:B-1----:R1:W2:Y:S02]  /*6f50*/  SYNCS.PHASECHK.TRANS64.TRYWAIT P0, [R6+URZ], R5 ;  /* 0x00000005060075a7 */ /* 0x0022a4000800017f */
[----:B--2---:R-:W-:Y:S05]  /*6f60*/  @!P0 NANOSLEEP.SYNCS 0x989680 ;  /* 0x009896800000895d */ /* 0x004fea0003900000 */
[----:B------:R-:W2:Y:S02]  /*6f70*/  @!P0 SYNCS.PHASECHK.TRANS64 P0, [R6+URZ], R5 ;  /* 0x00000005060085a7 */ /* 0x000ea4000800007f */
[----:B--2---:R-:W-:Y:S05]  /*6f80*/  @!P0 BRA `(.L_x_116) ;  /* 0xfffffffc00f08947 */ /* 0x004fea000383ffff */
[----:B------:R-:W-:Y:S05]  /*6f90*/  BRA `(.L_x_175) ;  /* 0xffffffec00547947 */ /* 0x000fea000383ffff */
.L_x_176:
[----:B------:R-:W-:-:S00]  /*6fa0*/  BRA `(.L_x_176) ;  /* 0xfffffffc00fc7947 */ /* 0x000fc0000383ffff */
[----:B------:R-:W-:-:S00]  /*6fb0*/  NOP ;  /* 0x0000000000007918 */ /* 0x000fc00000000000 */
        /* <DEDUP_REMOVED lines=12> */
.L_x_177:


//--------------------- .nv.shared._ZN7cutlass13device_kernelINS_4gemm6kernel13GemmUniversalIN4cute5tupleIJiiiiEEENS1_10collective13CollectiveMmaINS1_37MainloopSm90TmaGmmaWarpSpecializedFP8ILi50ENS5_IJNS4_1CILi1EEESB_SB_EEENS1_32KernelTmaWarpSpecializedPingpongEEENS5_IJNSA_ILi64EEENSA_ILi8EEESF_EEENS_12float_e4m3_tENS5_IJlSB_lEEESI_SJ_NS4_8TiledMMAINS4_8MMA_AtomIJNS4_4SM904GMMA29MMA_64x8x32_F32E4M3E4M3_SS_TNILNSN_7ScaleInE1ELSP_1EEEEEENS4_6LayoutISC_NS5_IJNSA_ILi0EEEST_ST_EEEEENS5_IJNS4_10UnderscoreESW_SW_EEEEENS4_13SM90_TMA_LOADENS4_14ComposedLayoutINS4_7SwizzleILi2ELi4ELi3EEENS4_18smem_ptr_flag_bitsILi8EEENSS_INS5_IJSG_SF_EEENS5_IJSF_SB_EEEEEEEvNS4_8identityESZ_S18_vS19_EENS_8epilogue10collective6detail29Sm90TmaWarpSpecializedAdapterINS1C_15DefaultEpilogueISI_SJ_SJ_NS1B_6thread17LinearCombinationISI_Li1EffLNS1G_9ScaleType4KindE0ELNS_15FloatRoundStyleE2ESI_EENS1_15EpilogueDefaultEEEEEvvEEEEvNT_6ParamsE --------------------------
	.section	.nv.shared._ZN7cutlass13device_kernelINS_4gemm6kernel13GemmUniversalIN4cute5tupleIJiiiiEEENS1_10collective13CollectiveMmaINS1_37MainloopSm90TmaGmmaWarpSpecializedFP8ILi50ENS5_IJNS4_1CILi1EEESB_SB_EEENS1_32KernelTmaWarpSpecializedPingpongEEENS5_IJNSA_ILi64EEENSA_ILi8EEESF_EEENS_12float_e4m3_tENS5_IJlSB_lEEESI_SJ_NS4_8TiledMMAINS4_8MMA_AtomIJNS4_4SM904GMMA29MMA_64x8x32_F32E4M3E4M3_SS_TNILNSN_7ScaleInE1ELSP_1EEEEEENS4_6LayoutISC_NS5_IJNSA_ILi0EEEST_ST_EEEEENS5_IJNS4_10UnderscoreESW_SW_EEEEENS4_13SM90_TMA_LOADENS4_14ComposedLayoutINS4_7SwizzleILi2ELi4ELi3EEENS4_18smem_ptr_flag_bitsILi8EEENSS_INS5_IJSG_SF_EEENS5_IJSF_SB_EEEEEEEvNS4_8identityESZ_S18_vS19_EENS_8epilogue10collective6detail29Sm90TmaWarpSpecializedAdapterINS1C_15DefaultEpilogueISI_SJ_SJ_NS1B_6thread17LinearCombinationISI_Li1EffLNS1G_9ScaleType4KindE0ELNS_15FloatRoundStyleE2ESI_EENS1_15EpilogueDefaultEEEEEvvEEEEvNT_6ParamsE,"aw",@nobits
	.sectionflags	@""
	.align	16
	.zero		1024


//--------------------- .nv.shared.reserved.0     --------------------------
	.section	.nv.shared.reserved.0,"aw",@nobits
	.weak		__nv_reservedSMEM_offset_0_alias
	.size		__nv_reservedSMEM_offset_0_alias, 0, 0
	.other		__nv_reservedSMEM_offset_0_alias,@"STO_CUDA_RESERVED_SHARED STV_DEFAULT"
__nv_reservedSMEM_offset_0_alias:
	.zero		0


//--------------------- .nv.global                --------------------------
	.section	.nv.global,"aw",@nobits
.nv.global:
	.type		_ZN39_INTERNAL_e7ac17fd_4_k_cu_f71aab86_61514cute1_E,@object
	.size		_ZN39_INTERNAL_e7ac17fd_4_k_cu_f71aab86_61514cute1_E,(_ZN39_INTERNAL_e7ac17fd_4_k_cu_f71aab86_61514cuda3std3__45__cpo6cbeginE - _ZN39_INTERNAL_e7ac17fd_4_k_cu_f71aab86_61514cute1_E)
_ZN39_INTERNAL_e7ac17fd_4_k_cu_f71aab86_61514cute1_E:
	.zero		1
	.type		_ZN39_INTERNAL_e7ac17fd_4_k_cu_f71aab86_61514cuda3std3__45__cpo6cbeginE,@object
	.size		_ZN39_INTERNAL_e7ac17fd_4_k_cu_f71aab86_61514cuda3std3__45__cpo6cbeginE,(_ZN39_INTERNAL_e7ac17fd_4_k_cu_f71aab86_61514cuda3std3__48in_placeE - _ZN39_INTERNAL_e7ac17fd_4_k_cu_f71aab86_61514cuda3std3__45__cpo6cbeginE)
_ZN39_INTERNAL_e7ac17fd_4_k_cu_f71aab86_61514cuda3std3__45__cpo6cbeginE:
	.zero		1
	.type		_ZN39_INTERNAL_e7ac17fd_4_k_cu_f71aab86_61514cuda3std3__48in_placeE,@object
	.size		_ZN39_INTERNAL_e7ac17fd_4_k_cu_f71aab86_61514cuda3std3__48in_placeE,(_ZN39_INTERNAL_e7ac17fd_4_k_cu_f71aab86_61514cuda3std6ranges3__45__cpo9iter_moveE - _ZN39_INTERNAL_e7ac17fd_4_k_cu_f71aab86_61514cuda3std3__48in_placeE)
_ZN39_INTERNAL_e7ac17fd_4_k_cu_f71aab86_61514cuda3std3__48in_placeE:
	.zero		1
	.type		_ZN39_INTERNAL_e7ac17fd_4_k_cu_f71aab86_61514cuda3std6ranges3__45__cpo9iter_moveE,@object
	.size		_ZN39_INTERNAL_e7ac17fd_4_k_cu_f71aab86_61514cuda3std6ranges3__45__cpo9iter_moveE,(_ZN39_INTERNAL_e7ac17fd_4_k_cu_f71aab86_61514cuda3std3__45__cpo5beginE - _ZN39_INTERNAL_e7ac17fd_4_k_cu_f71aab86_61514cuda3std6ranges3__45__cpo9iter_moveE)
_ZN39_INTERNAL_e7ac17fd_4_k_cu_f71aab86_61514cuda3std6ranges3__45__cpo9iter_moveE:
	.zero		1
	.type		_ZN39_INTERNAL_e7ac17fd_4_k_cu_f71aab86_61514cuda3std3__45__cpo5beginE,@object
	.size		_ZN39_INTERNAL_e7ac17fd_4_k_cu_f71aab86_61514cuda3std3__45__cpo5beginE,(_ZN39_INTERNAL_e7ac17fd_4_k_cu_f71aab86_61514cuda3std3__441_GLOBAL__N__e7ac17fd_4_k_cu_f71aab86_61516ignoreE - _ZN39_INTERNAL_e7ac17fd_4_k_cu_f71aab86_61514cuda3std3__45__cpo5beginE)
_ZN39_INTERNAL_e7ac17fd_4_k_cu_f71aab86_61514cuda3std3__45__cpo5beginE:
	.zero		1
	.type		_ZN39_INTERNAL_e7ac17fd_4_k_cu_f71aab86_61514cuda3std3__441_GLOBAL__N__e7ac17fd_4_k_cu_f71aab86_61516ignoreE,@object
	.size		_ZN39_INTERNAL_e7ac17fd_4_k_cu_f71aab86_61514cuda3std3__441_GLOBAL__N__e7ac17fd_4_k_cu_f71aab86_61516ignoreE,(_ZN39_INTERNAL_e7ac17fd_4_k_cu_f71aab86_61514cute7productE - _ZN39_INTERNAL_e7ac17fd_4_k_cu_f71aab86_61514cuda3std3__441_GLOBAL__N__e7ac17fd_4_k_cu_f71aab86_61516ignoreE)
_ZN39_INTERNAL_e7ac17fd_4_k_cu_f71aab86_61514cuda3std3__441_GLOBAL__N__e7ac17fd_4_k_cu_f71aab86_61516ignoreE:
	.zero		1
	.type		_ZN39_INTERNAL_e7ac17fd_4_k_cu_f71aab86_61514cute7productE,@object
	.size		_ZN39_INTERNAL_e7ac17fd_4_k_cu_f71aab86_61514cute7productE,(_ZN39_INTERNAL_e7ac17fd_4_k_cu_f71aab86_61514cuda3std3__45__cpo3endE - _ZN39_INTERNAL_e7ac17fd_4_k_cu_f71aab86_61514cute7productE)
_ZN39_INTERNAL_e7ac17fd_4_k_cu_f71aab86_61514cute7productE:
	.zero		1
	.type		_ZN39_INTERNAL_e7ac17fd_4_k_cu_f71aab86_61514cuda3std3__45__cpo3endE,@object
	.size		_ZN39_INTERNAL_e7ac17fd_4_k_cu_f71aab86_61514cuda3std3__45__cpo3endE,(_ZN39_INTERNAL_e7ac17fd_4_k_cu_f71aab86_61514cuda3std3__419piecewise_constructE - _ZN39_INTERNAL_e7ac17fd_4_k_cu_f71aab86_61514cuda3std3__45__cpo3endE)
_ZN39_INTERNAL_e7ac17fd_4_k_cu_f71aab86_61514cuda3std3__45__cpo3endE:
	.zero		1
	.type		_ZN39_INTERNAL_e7ac17fd_4_k_cu_f71aab86_61514cuda3std3__419piecewise_constructE,@object
	.size		_ZN39_INTERNAL_e7ac17fd_4_k_cu_f71aab86_61514cuda3std3__419piecewise_constructE,(_ZN39_INTERNAL_e7ac17fd_4_k_cu_f71aab86_61514cuda3std3__45__cpo4cendE - _ZN39_INTERNAL_e7ac17fd_4_k_cu_f71aab86_61514cuda3std3__419piecewise_constructE)
_ZN39_INTERNAL_e7ac17fd_4_k_cu_f71aab86_61514cuda3std3__419piecewise_constructE:
	.zero		1
	.type		_ZN39_INTERNAL_e7ac17fd_4_k_cu_f71aab86_61514cuda3std3__45__cpo4cendE,@object
	.size		_ZN39_INTERNAL_e7ac17fd_4_k_cu_f71aab86_61514cuda3std3__45__cpo4cendE,(_ZN39_INTERNAL_e7ac17fd_4_k_cu_f71aab86_61514cuda3std6ranges3__45__cpo4swapE - _ZN39_INTERNAL_e7ac17fd_4_k_cu_f71aab86_61514cuda3std3__45__cpo4cendE)
_ZN39_INTERNAL_e7ac17fd_4_k_cu_f71aab86_61514cuda3std3__45__cpo4cendE:
	.zero		1
	.type		_ZN39_INTERNAL_e7ac17fd_4_k_cu_f71aab86_61514cuda3std6ranges3__45__cpo4swapE,@object
	.size		_ZN39_INTERNAL_e7ac17fd_4_k_cu_f71aab86_61514cuda3std6ranges3__45__cpo4swapE,(.L_7 - _ZN39_INTERNAL_e7ac17fd_4_k_cu_f71aab86_61514cuda3std6ranges3__45__cpo4swapE)
_ZN39_INTERNAL_e7ac17fd_4_k_cu_f71aab86_61514cuda3std6ranges3__45__cpo4swapE:
	.zero		1
.L_7:


//--------------------- .nv.constant0._ZN7cutlass13device_kernelINS_4gemm6kernel13GemmUniversalIN4cute5tupleIJiiiiEEENS1_10collective13CollectiveMmaINS1_37MainloopSm90TmaGmmaWarpSpecializedFP8ILi50ENS5_IJNS4_1CILi1EEESB_SB_EEENS1_32KernelTmaWarpSpecializedPingpongEEENS5_IJNSA_ILi64EEENSA_ILi8EEESF_EEENS_12float_e4m3_tENS5_IJlSB_lEEESI_SJ_NS4_8TiledMMAINS4_8MMA_AtomIJNS4_4SM904GMMA29MMA_64x8x32_F32E4M3E4M3_SS_TNILNSN_7ScaleInE1ELSP_1EEEEEENS4_6LayoutISC_NS5_IJNSA_ILi0EEEST_ST_EEEEENS5_IJNS4_10UnderscoreESW_SW_EEEEENS4_13SM90_TMA_LOADENS4_14ComposedLayoutINS4_7SwizzleILi2ELi4ELi3EEENS4_18smem_ptr_flag_bitsILi8EEENSS_INS5_IJSG_SF_EEENS5_IJSF_SB_EEEEEEEvNS4_8identityESZ_S18_vS19_EENS_8epilogue10collective6detail29Sm90TmaWarpSpecializedAdapterINS1C_15DefaultEpilogueISI_SJ_SJ_NS1B_6thread17LinearCombinationISI_Li1EffLNS1G_9ScaleType4KindE0ELNS_15FloatRoundStyleE2ESI_EENS1_15EpilogueDefaultEEEEEvvEEEEvNT_6ParamsE --------------------------
	.section	.nv.constant0._ZN7cutlass13device_kernelINS_4gemm6kernel13GemmUniversalIN4cute5tupleIJiiiiEEENS1_10collective13CollectiveMmaINS1_37MainloopSm90TmaGmmaWarpSpecializedFP8ILi50ENS5_IJNS4_1CILi1EEESB_SB_EEENS1_32KernelTmaWarpSpecializedPingpongEEENS5_IJNSA_ILi64EEENSA_ILi8EEESF_EEENS_12float_e4m3_tENS5_IJlSB_lEEESI_SJ_NS4_8TiledMMAINS4_8MMA_AtomIJNS4_4SM904GMMA29MMA_64x8x32_F32E4M3E4M3_SS_TNILNSN_7ScaleInE1ELSP_1EEEEEENS4_6LayoutISC_NS5_IJNSA_ILi0EEEST_ST_EEEEENS5_IJNS4_10UnderscoreESW_SW_EEEEENS4_13SM90_TMA_LOADENS4_14ComposedLayoutINS4_7SwizzleILi2ELi4ELi3EEENS4_18smem_ptr_flag_bitsILi8EEENSS_INS5_IJSG_SF_EEENS5_IJSF_SB_EEEEEEEvNS4_8identityESZ_S18_vS19_EENS_8epilogue10collective6detail29Sm90TmaWarpSpecializedAdapterINS1C_15DefaultEpilogueISI_SJ_SJ_NS1B_6thread17LinearCombinationISI_Li1EffLNS1G_9ScaleType4KindE0ELNS_15FloatRoundStyleE2ESI_EENS1_15EpilogueDefaultEEEEEvvEEEEvNT_6ParamsE,"a",@progbits
	.sectionflags	@""
	.align	4
.nv.constant0._ZN7cutlass13device_kernelINS_4gemm6kernel13GemmUniversalIN4cute5tupleIJiiiiEEENS1_10collective13CollectiveMmaINS1_37MainloopSm90TmaGmmaWarpSpecializedFP8ILi50ENS5_IJNS4_1CILi1EEESB_SB_EEENS1_32KernelTmaWarpSpecializedPingpongEEENS5_IJNSA_ILi64EEENSA_ILi8EEESF_EEENS_12float_e4m3_tENS5_IJlSB_lEEESI_SJ_NS4_8TiledMMAINS4_8MMA_AtomIJNS4_4SM904GMMA29MMA_64x8x32_F32E4M3E4M3_SS_TNILNSN_7ScaleInE1ELSP_1EEEEEENS4_6LayoutISC_NS5_IJNSA_ILi0EEEST_ST_EEEEENS5_IJNS4_10UnderscoreESW_SW_EEEEENS4_13SM90_TMA_LOADENS4_14ComposedLayoutINS4_7SwizzleILi2ELi4ELi3EEENS4_18smem_ptr_flag_bitsILi8EEENSS_INS5_IJSG_SF_EEENS5_IJSF_SB_EEEEEEEvNS4_8identityESZ_S18_vS19_EENS_8epilogue10collective6detail29Sm90TmaWarpSpecializedAdapterINS1C_15DefaultEpilogueISI_SJ_SJ_NS1B_6thread17LinearCombinationISI_Li1EffLNS1G_9ScaleType4KindE0ELNS_15FloatRoundStyleE2ESI_EENS1_15EpilogueDefaultEEEEEvvEEEEvNT_6ParamsE:
	.zero		1664


//--------------------- SYMBOLS --------------------------

	.type		.nv.reservedSmem.offset0,@object
	.size		.nv.reservedSmem.offset0,0x4
